//
// Generated by NVIDIA NVVM Compiler
//
// Compiler Build ID: CL-36424714
// Cuda compilation tools, release 13.0, V13.0.88
// Based on NVVM 20.0.0
//

.version 9.0
.target sm_100
.address_size 64

	// .globl	addKernel
.func  (.param .align 16 .b8 func_retval0[16]) __internal_trig_reduction_slowpathd
(
	.param .b64 __internal_trig_reduction_slowpathd_param_0
)
;
.global .align 8 .b8 __cudart_i2opi_d[144] = {8, 93, 141, 31, 177, 95, 251, 107, 234, 146, 82, 138, 247, 57, 7, 61, 123, 241, 229, 235, 199, 186, 39, 117, 45, 234, 95, 158, 102, 63, 70, 79, 183, 9, 203, 39, 207, 126, 54, 109, 31, 109, 10, 90, 139, 17, 47, 239, 15, 152, 5, 222, 255, 151, 248, 31, 59, 40, 249, 189, 139, 95, 132, 156, 244, 57, 83, 131, 57, 214, 145, 57, 65, 126, 95, 180, 38, 112, 156, 233, 132, 68, 187, 46, 245, 53, 130, 232, 62, 167, 41, 177, 28, 235, 29, 254, 28, 146, 209, 9, 234, 46, 73, 6, 224, 210, 77, 66, 58, 110, 36, 183, 97, 197, 187, 222, 171, 99, 81, 254, 65, 144, 67, 60, 153, 149, 98, 219, 192, 221, 52, 245, 209, 87, 39, 252, 41, 21, 68, 78, 110, 131, 249, 162};
.global .align 16 .b8 __cudart_sin_cos_coeffs[128] = {70, 210, 176, 44, 241, 229, 90, 190, 146, 227, 172, 105, 227, 29, 199, 62, 161, 98, 219, 25, 160, 1, 42, 191, 24, 8, 17, 17, 17, 17, 129, 63, 84, 85, 85, 85, 85, 85, 197, 191, 0, 0, 0, 0, 0, 0, 0, 0, 0, 0, 0, 0, 0, 0, 0, 0, 100, 129, 253, 32, 131, 255, 168, 189, 40, 133, 239, 193, 167, 238, 33, 62, 217, 230, 6, 142, 79, 126, 146, 190, 233, 188, 221, 25, 160, 1, 250, 62, 71, 93, 193, 22, 108, 193, 86, 191, 81, 85, 85, 85, 85, 85, 165, 63, 0, 0, 0, 0, 0, 0, 224, 191, 0, 0, 0, 0, 0, 0, 240, 63};

.visible .entry addKernel(
	.param .u64 .ptr .align 1 addKernel_param_0,
	.param .u64 .ptr .align 1 addKernel_param_1,
	.param .u64 .ptr .align 1 addKernel_param_2
)
{
	.reg .b32 	%r<5>;
	.reg .b64 	%rd<11>;

	ld.param.u64 	%rd1, [addKernel_param_0];
	ld.param.u64 	%rd2, [addKernel_param_1];
	ld.param.u64 	%rd3, [addKernel_param_2];
	cvta.to.global.u64 	%rd4, %rd1;
	cvta.to.global.u64 	%rd5, %rd3;
	cvta.to.global.u64 	%rd6, %rd2;
	mov.u32 	%r1, %tid.x;
	mul.wide.u32 	%rd7, %r1, 4;
	add.s64 	%rd8, %rd6, %rd7;
	ld.global.u32 	%r2, [%rd8];
	add.s64 	%rd9, %rd5, %rd7;
	ld.global.u32 	%r3, [%rd9];
	add.s32 	%r4, %r3, %r2;
	add.s64 	%rd10, %rd4, %rd7;
	st.global.u32 	[%rd10], %r4;
	ret;

}
	// .globl	copy_R2C_kernel
.visible .entry copy_R2C_kernel(
	.param .u64 .ptr .align 1 copy_R2C_kernel_param_0,
	.param .u64 .ptr .align 1 copy_R2C_kernel_param_1,
	.param .u32 copy_R2C_kernel_param_2
)
{
	.reg .pred 	%p<2>;
	.reg .b32 	%r<6>;
	.reg .b32 	%f<2>;
	.reg .b64 	%rd<9>;
	.reg .b64 	%fd<3>;

	ld.param.u64 	%rd1, [copy_R2C_kernel_param_0];
	ld.param.u64 	%rd2, [copy_R2C_kernel_param_1];
	ld.param.u32 	%r2, [copy_R2C_kernel_param_2];
	mov.u32 	%r3, %tid.x;
	mov.u32 	%r4, %ctaid.x;
	mov.u32 	%r5, %ntid.x;
	mad.lo.s32 	%r1, %r4, %r5, %r3;
	setp.ge.s32 	%p1, %r1, %r2;
	@%p1 bra 	$L__BB1_2;
	cvta.to.global.u64 	%rd3, %rd1;
	cvta.to.global.u64 	%rd4, %rd2;
	mul.wide.s32 	%rd5, %r1, 4;
	add.s64 	%rd6, %rd3, %rd5;
	ld.global.f32 	%f1, [%rd6];
	cvt.f64.f32 	%fd1, %f1;
	mul.wide.s32 	%rd7, %r1, 16;
	add.s64 	%rd8, %rd4, %rd7;
	mov.f64 	%fd2, 0d0000000000000000;
	st.global.v2.f64 	[%rd8], {%fd1, %fd2};
$L__BB1_2:
	ret;

}
	// .globl	_Z18fftshift_2D_kernelP7double2ii
.visible .entry _Z18fftshift_2D_kernelP7double2ii(
	.param .u64 .ptr .align 1 _Z18fftshift_2D_kernelP7double2ii_param_0,
	.param .u32 _Z18fftshift_2D_kernelP7double2ii_param_1,
	.param .u32 _Z18fftshift_2D_kernelP7double2ii_param_2
)
{
	.reg .pred 	%p<5>;
	.reg .b32 	%r<23>;
	.reg .b64 	%rd<7>;
	.reg .b64 	%fd<5>;

	ld.param.u64 	%rd1, [_Z18fftshift_2D_kernelP7double2ii_param_0];
	ld.param.u32 	%r4, [_Z18fftshift_2D_kernelP7double2ii_param_1];
	ld.param.u32 	%r5, [_Z18fftshift_2D_kernelP7double2ii_param_2];
	mov.u32 	%r6, %ctaid.x;
	mov.u32 	%r7, %ntid.x;
	mov.u32 	%r8, %tid.x;
	mad.lo.s32 	%r1, %r6, %r7, %r8;
	mov.u32 	%r9, %ctaid.y;
	mov.u32 	%r10, %ntid.y;
	mov.u32 	%r11, %tid.y;
	mad.lo.s32 	%r2, %r9, %r10, %r11;
	setp.ge.s32 	%p1, %r1, %r4;
	shr.u32 	%r12, %r5, 31;
	add.s32 	%r13, %r5, %r12;
	shr.s32 	%r3, %r13, 1;
	setp.ge.s32 	%p2, %r2, %r3;
	or.pred  	%p3, %p1, %p2;
	@%p3 bra 	$L__BB2_2;
	cvta.to.global.u64 	%rd2, %rd1;
	shr.u32 	%r14, %r4, 31;
	add.s32 	%r15, %r4, %r14;
	shr.s32 	%r16, %r15, 1;
	setp.lt.s32 	%p4, %r1, %r16;
	neg.s32 	%r17, %r16;
	selp.b32 	%r18, %r16, %r17, %p4;
	add.s32 	%r19, %r18, %r1;
	add.s32 	%r20, %r3, %r2;
	mad.lo.s32 	%r21, %r20, %r4, %r19;
	mad.lo.s32 	%r22, %r4, %r2, %r1;
	mul.wide.s32 	%rd3, %r22, 16;
	add.s64 	%rd4, %rd2, %rd3;
	ld.global.v2.f64 	{%fd1, %fd2}, [%rd4];
	mul.wide.s32 	%rd5, %r21, 16;
	add.s64 	%rd6, %rd2, %rd5;
	ld.global.v2.f64 	{%fd3, %fd4}, [%rd6];
	st.global.v2.f64 	[%rd4], {%fd3, %fd4};
	st.global.v2.f64 	[%rd6], {%fd1, %fd2};
$L__BB2_2:
	ret;

}
	// .globl	_Z26high_pass_filtering_kernelP7double2Pfiidd
.visible .entry _Z26high_pass_filtering_kernelP7double2Pfiidd(
	.param .u64 .ptr .align 1 _Z26high_pass_filtering_kernelP7double2Pfiidd_param_0,
	.param .u64 .ptr .align 1 _Z26high_pass_filtering_kernelP7double2Pfiidd_param_1,
	.param .u32 _Z26high_pass_filtering_kernelP7double2Pfiidd_param_2,
	.param .u32 _Z26high_pass_filtering_kernelP7double2Pfiidd_param_3,
	.param .f64 _Z26high_pass_filtering_kernelP7double2Pfiidd_param_4,
	.param .f64 _Z26high_pass_filtering_kernelP7double2Pfiidd_param_5
)
{
	.reg .pred 	%p<8>;
	.reg .b32 	%r<27>;
	.reg .b32 	%f<2>;
	.reg .b64 	%rd<13>;
	.reg .b64 	%fd<54>;

	ld.param.u64 	%rd1, [_Z26high_pass_filtering_kernelP7double2Pfiidd_param_0];
	ld.param.u64 	%rd2, [_Z26high_pass_filtering_kernelP7double2Pfiidd_param_1];
	ld.param.u32 	%r9, [_Z26high_pass_filtering_kernelP7double2Pfiidd_param_2];
	ld.param.u32 	%r10, [_Z26high_pass_filtering_kernelP7double2Pfiidd_param_3];
	ld.param.f64 	%fd8, [_Z26high_pass_filtering_kernelP7double2Pfiidd_param_4];
	ld.param.f64 	%fd9, [_Z26high_pass_filtering_kernelP7double2Pfiidd_param_5];
	mov.u32 	%r12, %ctaid.x;
	mov.u32 	%r13, %ntid.x;
	mov.u32 	%r14, %tid.x;
	mad.lo.s32 	%r1, %r12, %r13, %r14;
	mov.u32 	%r15, %ctaid.y;
	mov.u32 	%r16, %ntid.y;
	mov.u32 	%r17, %tid.y;
	mad.lo.s32 	%r18, %r15, %r16, %r17;
	mul.lo.s32 	%r3, %r9, %r18;
	setp.ge.s32 	%p1, %r1, %r9;
	setp.ge.s32 	%p2, %r18, %r10;
	or.pred  	%p3, %p1, %p2;
	@%p3 bra 	$L__BB3_7;
	cvt.rn.f64.u32 	%fd10, %r18;
	fma.rn.f64 	%fd11, %fd9, %fd10, 0dBFF921FB54442D18;
	mul.f64 	%fd12, %fd11, %fd11;
	cvt.rn.f64.s32 	%fd13, %r1;
	fma.rn.f64 	%fd14, %fd8, %fd13, 0dBFF921FB54442D18;
	fma.rn.f64 	%fd15, %fd14, %fd14, %fd12;
	sqrt.rn.f64 	%fd1, %fd15;
	abs.f64 	%fd2, %fd1;
	setp.neu.f64 	%p4, %fd2, 0d7FF0000000000000;
	@%p4 bra 	$L__BB3_3;
	mov.f64 	%fd21, 0d0000000000000000;
	mul.rn.f64 	%fd53, %fd1, %fd21;
	mov.b32 	%r26, 1;
	bra.uni 	$L__BB3_6;
$L__BB3_3:
	mul.f64 	%fd16, %fd1, 0d3FE45F306DC9C883;
	cvt.rni.s32.f64 	%r25, %fd16;
	cvt.rn.f64.s32 	%fd17, %r25;
	fma.rn.f64 	%fd18, %fd17, 0dBFF921FB54442D18, %fd1;
	fma.rn.f64 	%fd19, %fd17, 0dBC91A62633145C00, %fd18;
	fma.rn.f64 	%fd53, %fd17, 0dB97B839A252049C0, %fd19;
	setp.ltu.f64 	%p5, %fd2, 0d41E0000000000000;
	@%p5 bra 	$L__BB3_5;
	{ // callseq 0, 0
	.param .b64 param0;
	st.param.f64 	[param0], %fd1;
	.param .align 16 .b8 retval0[16];
	call.uni (retval0), 
	__internal_trig_reduction_slowpathd, 
	(
	param0
	);
	ld.param.f64 	%fd53, [retval0];
	ld.param.b32 	%r25, [retval0+8];
	} // callseq 0
$L__BB3_5:
	add.s32 	%r26, %r25, 1;
$L__BB3_6:
	shl.b32 	%r21, %r26, 6;
	cvt.u64.u32 	%rd3, %r21;
	and.b64  	%rd4, %rd3, 64;
	mov.u64 	%rd5, __cudart_sin_cos_coeffs;
	add.s64 	%rd6, %rd5, %rd4;
	mul.rn.f64 	%fd22, %fd53, %fd53;
	and.b32  	%r22, %r26, 1;
	setp.eq.b32 	%p6, %r22, 1;
	selp.f64 	%fd23, 0dBDA8FF8320FD8164, 0d3DE5DB65F9785EBA, %p6;
	ld.global.nc.v2.f64 	{%fd24, %fd25}, [%rd6];
	fma.rn.f64 	%fd26, %fd23, %fd22, %fd24;
	fma.rn.f64 	%fd27, %fd26, %fd22, %fd25;
	ld.global.nc.v2.f64 	{%fd28, %fd29}, [%rd6+16];
	fma.rn.f64 	%fd30, %fd27, %fd22, %fd28;
	fma.rn.f64 	%fd31, %fd30, %fd22, %fd29;
	ld.global.nc.v2.f64 	{%fd32, %fd33}, [%rd6+32];
	fma.rn.f64 	%fd34, %fd31, %fd22, %fd32;
	fma.rn.f64 	%fd35, %fd34, %fd22, %fd33;
	fma.rn.f64 	%fd36, %fd35, %fd53, %fd53;
	fma.rn.f64 	%fd37, %fd35, %fd22, 0d3FF0000000000000;
	selp.f64 	%fd38, %fd37, %fd36, %p6;
	and.b32  	%r23, %r26, 2;
	setp.eq.s32 	%p7, %r23, 0;
	mov.f64 	%fd39, 0d0000000000000000;
	sub.f64 	%fd40, %fd39, %fd38;
	selp.f64 	%fd41, %fd38, %fd40, %p7;
	mul.f64 	%fd42, %fd41, %fd41;
	mov.f64 	%fd43, 0d3FF0000000000000;
	sub.f64 	%fd44, %fd43, %fd42;
	add.s32 	%r24, %r3, %r1;
	cvta.to.global.u64 	%rd7, %rd1;
	mul.wide.s32 	%rd8, %r24, 16;
	add.s64 	%rd9, %rd7, %rd8;
	ld.global.v2.f64 	{%fd45, %fd46}, [%rd9];
	mul.f64 	%fd47, %fd45, %fd44;
	mul.f64 	%fd48, %fd46, %fd44;
	mul.f64 	%fd49, %fd48, %fd48;
	fma.rn.f64 	%fd50, %fd47, %fd47, %fd49;
	sqrt.rn.f64 	%fd51, %fd50;
	cvt.rn.f32.f64 	%f1, %fd51;
	cvta.to.global.u64 	%rd10, %rd2;
	mul.wide.s32 	%rd11, %r24, 4;
	add.s64 	%rd12, %rd10, %rd11;
	st.global.f32 	[%rd12], %f1;
$L__BB3_7:
	ret;

}
	// .globl	_Z25crossPowerSpectrum_kernelP7double2S0_ii
.visible .entry _Z25crossPowerSpectrum_kernelP7double2S0_ii(
	.param .u64 .ptr .align 1 _Z25crossPowerSpectrum_kernelP7double2S0_ii_param_0,
	.param .u64 .ptr .align 1 _Z25crossPowerSpectrum_kernelP7double2S0_ii_param_1,
	.param .u32 _Z25crossPowerSpectrum_kernelP7double2S0_ii_param_2,
	.param .u32 _Z25crossPowerSpectrum_kernelP7double2S0_ii_param_3
)
{
	.reg .pred 	%p<4>;
	.reg .b32 	%r<14>;
	.reg .b64 	%rd<8>;
	.reg .b64 	%fd<19>;

	ld.param.u64 	%rd1, [_Z25crossPowerSpectrum_kernelP7double2S0_ii_param_0];
	ld.param.u64 	%rd2, [_Z25crossPowerSpectrum_kernelP7double2S0_ii_param_1];
	ld.param.u32 	%r2, [_Z25crossPowerSpectrum_kernelP7double2S0_ii_param_2];
	ld.param.u32 	%r3, [_Z25crossPowerSpectrum_kernelP7double2S0_ii_param_3];
	mov.u32 	%r5, %ctaid.x;
	mov.u32 	%r6, %ntid.x;
	mov.u32 	%r7, %tid.x;
	mad.lo.s32 	%r8, %r5, %r6, %r7;
	mov.u32 	%r9, %ctaid.y;
	mov.u32 	%r10, %ntid.y;
	mov.u32 	%r11, %tid.y;
	mad.lo.s32 	%r12, %r9, %r10, %r11;
	mad.lo.s32 	%r1, %r2, %r12, %r8;
	setp.ge.s32 	%p1, %r8, %r2;
	setp.ge.s32 	%p2, %r12, %r3;
	or.pred  	%p3, %p1, %p2;
	@%p3 bra 	$L__BB4_2;
	cvta.to.global.u64 	%rd3, %rd1;
	cvta.to.global.u64 	%rd4, %rd2;
	mul.wide.s32 	%rd5, %r1, 16;
	add.s64 	%rd6, %rd3, %rd5;
	ld.global.v2.f64 	{%fd1, %fd2}, [%rd6];
	mul.f64 	%fd3, %fd2, %fd2;
	fma.rn.f64 	%fd4, %fd1, %fd1, %fd3;
	sqrt.rn.f64 	%fd5, %fd4;
	add.s64 	%rd7, %rd4, %rd5;
	ld.global.v2.f64 	{%fd6, %fd7}, [%rd7];
	mul.f64 	%fd8, %fd7, %fd7;
	fma.rn.f64 	%fd9, %fd6, %fd6, %fd8;
	sqrt.rn.f64 	%fd10, %fd9;
	fma.rn.f64 	%fd11, %fd5, %fd10, 0d3CD203AF9EE75616;
	mul.f64 	%fd12, %fd2, %fd7;
	fma.rn.f64 	%fd13, %fd1, %fd6, %fd12;
	div.rn.f64 	%fd14, %fd13, %fd11;
	mul.f64 	%fd15, %fd2, %fd6;
	mul.f64 	%fd16, %fd1, %fd7;
	sub.f64 	%fd17, %fd15, %fd16;
	div.rn.f64 	%fd18, %fd17, %fd11;
	st.global.v2.f64 	[%rd6], {%fd14, %fd18};
$L__BB4_2:
	ret;

}
	// .globl	_Z21abs_and_normby_kernelP7double2Pfdii
.visible .entry _Z21abs_and_normby_kernelP7double2Pfdii(
	.param .u64 .ptr .align 1 _Z21abs_and_normby_kernelP7double2Pfdii_param_0,
	.param .u64 .ptr .align 1 _Z21abs_and_normby_kernelP7double2Pfdii_param_1,
	.param .f64 _Z21abs_and_normby_kernelP7double2Pfdii_param_2,
	.param .u32 _Z21abs_and_normby_kernelP7double2Pfdii_param_3,
	.param .u32 _Z21abs_and_normby_kernelP7double2Pfdii_param_4
)
{
	.reg .pred 	%p<4>;
	.reg .b32 	%r<14>;
	.reg .b32 	%f<2>;
	.reg .b64 	%rd<9>;
	.reg .b64 	%fd<9>;

	ld.param.u64 	%rd1, [_Z21abs_and_normby_kernelP7double2Pfdii_param_0];
	ld.param.u64 	%rd2, [_Z21abs_and_normby_kernelP7double2Pfdii_param_1];
	ld.param.f64 	%fd1, [_Z21abs_and_normby_kernelP7double2Pfdii_param_2];
	ld.param.u32 	%r2, [_Z21abs_and_normby_kernelP7double2Pfdii_param_3];
	ld.param.u32 	%r3, [_Z21abs_and_normby_kernelP7double2Pfdii_param_4];
	mov.u32 	%r5, %ctaid.x;
	mov.u32 	%r6, %ntid.x;
	mov.u32 	%r7, %tid.x;
	mad.lo.s32 	%r8, %r5, %r6, %r7;
	mov.u32 	%r9, %ctaid.y;
	mov.u32 	%r10, %ntid.y;
	mov.u32 	%r11, %tid.y;
	mad.lo.s32 	%r12, %r9, %r10, %r11;
	mad.lo.s32 	%r1, %r2, %r12, %r8;
	setp.ge.s32 	%p1, %r8, %r2;
	setp.ge.s32 	%p2, %r12, %r3;
	or.pred  	%p3, %p1, %p2;
	@%p3 bra 	$L__BB5_2;
	cvta.to.global.u64 	%rd3, %rd1;
	cvta.to.global.u64 	%rd4, %rd2;
	mul.wide.s32 	%rd5, %r1, 16;
	add.s64 	%rd6, %rd3, %rd5;
	ld.global.v2.f64 	{%fd2, %fd3}, [%rd6];
	div.rn.f64 	%fd4, %fd2, %fd1;
	div.rn.f64 	%fd5, %fd3, %fd1;
	st.global.v2.f64 	[%rd6], {%fd4, %fd5};
	mul.f64 	%fd6, %fd5, %fd5;
	fma.rn.f64 	%fd7, %fd4, %fd4, %fd6;
	sqrt.rn.f64 	%fd8, %fd7;
	cvt.rn.f32.f64 	%f1, %fd8;
	mul.wide.s32 	%rd7, %r1, 4;
	add.s64 	%rd8, %rd4, %rd7;
	st.global.f32 	[%rd8], %f1;
$L__BB5_2:
	ret;

}
	// .globl	_Z17defog_cuda_kernelPfS_iiS_S_S_S_S_
.visible .entry _Z17defog_cuda_kernelPfS_iiS_S_S_S_S_(
	.param .u64 .ptr .align 1 _Z17defog_cuda_kernelPfS_iiS_S_S_S_S__param_0,
	.param .u64 .ptr .align 1 _Z17defog_cuda_kernelPfS_iiS_S_S_S_S__param_1,
	.param .u32 _Z17defog_cuda_kernelPfS_iiS_S_S_S_S__param_2,
	.param .u32 _Z17defog_cuda_kernelPfS_iiS_S_S_S_S__param_3,
	.param .u64 .ptr .align 1 _Z17defog_cuda_kernelPfS_iiS_S_S_S_S__param_4,
	.param .u64 .ptr .align 1 _Z17defog_cuda_kernelPfS_iiS_S_S_S_S__param_5,
	.param .u64 .ptr .align 1 _Z17defog_cuda_kernelPfS_iiS_S_S_S_S__param_6,
	.param .u64 .ptr .align 1 _Z17defog_cuda_kernelPfS_iiS_S_S_S_S__param_7,
	.param .u64 .ptr .align 1 _Z17defog_cuda_kernelPfS_iiS_S_S_S_S__param_8
)
{
	.reg .pred 	%p<16>;
	.reg .b32 	%r<15>;
	.reg .b32 	%f<56>;
	.reg .b64 	%rd<25>;

	ld.param.u32 	%r3, [_Z17defog_cuda_kernelPfS_iiS_S_S_S_S__param_2];
	ld.param.u32 	%r4, [_Z17defog_cuda_kernelPfS_iiS_S_S_S_S__param_3];
	ld.param.u64 	%rd3, [_Z17defog_cuda_kernelPfS_iiS_S_S_S_S__param_4];
	ld.param.u64 	%rd4, [_Z17defog_cuda_kernelPfS_iiS_S_S_S_S__param_5];
	ld.param.u64 	%rd7, [_Z17defog_cuda_kernelPfS_iiS_S_S_S_S__param_8];
	mov.u32 	%r6, %ctaid.x;
	mov.u32 	%r7, %ntid.x;
	mov.u32 	%r8, %tid.x;
	mad.lo.s32 	%r1, %r6, %r7, %r8;
	mov.u32 	%r9, %ctaid.y;
	mov.u32 	%r10, %ntid.y;
	mov.u32 	%r11, %tid.y;
	mad.lo.s32 	%r12, %r9, %r10, %r11;
	setp.ge.s32 	%p1, %r1, %r3;
	setp.ge.s32 	%p2, %r12, %r4;
	or.pred  	%p3, %p1, %p2;
	@%p3 bra 	$L__BB6_2;
	ld.param.u64 	%rd24, [_Z17defog_cuda_kernelPfS_iiS_S_S_S_S__param_7];
	ld.param.u64 	%rd23, [_Z17defog_cuda_kernelPfS_iiS_S_S_S_S__param_6];
	ld.param.u64 	%rd22, [_Z17defog_cuda_kernelPfS_iiS_S_S_S_S__param_1];
	ld.param.u64 	%rd21, [_Z17defog_cuda_kernelPfS_iiS_S_S_S_S__param_0];
	cvta.to.global.u64 	%rd8, %rd21;
	cvta.to.global.u64 	%rd9, %rd22;
	cvta.to.global.u64 	%rd10, %rd24;
	cvta.to.global.u64 	%rd11, %rd3;
	cvta.to.global.u64 	%rd12, %rd7;
	cvta.to.global.u64 	%rd13, %rd4;
	cvta.to.global.u64 	%rd14, %rd23;
	mad.lo.s32 	%r13, %r3, %r12, %r1;
	mul.lo.s32 	%r14, %r13, 3;
	mul.wide.s32 	%rd15, %r14, 4;
	add.s64 	%rd16, %rd8, %rd15;
	ld.global.f32 	%f1, [%rd16];
	add.s64 	%rd17, %rd9, %rd15;
	ld.global.f32 	%f2, [%rd17];
	sub.f32 	%f3, %f1, %f2;
	ld.global.f32 	%f4, [%rd10];
	div.rn.f32 	%f5, %f3, %f4;
	add.s64 	%rd18, %rd11, %rd15;
	st.global.f32 	[%rd18], %f5;
	ld.global.f32 	%f6, [%rd12];
	div.rn.f32 	%f7, %f5, %f6;
	mov.f32 	%f8, 0f3F800000;
	sub.f32 	%f9, %f8, %f7;
	add.s64 	%rd19, %rd13, %rd15;
	setp.lt.f32 	%p4, %f9, 0f3A83126F;
	selp.f32 	%f10, 0f3A83126F, %f9, %p4;
	setp.gt.f32 	%p5, %f10, 0f3F7FBE77;
	selp.f32 	%f11, 0f3F7FBE77, %f10, %p5;
	st.global.f32 	[%rd19], %f11;
	ld.global.f32 	%f12, [%rd16];
	ld.global.f32 	%f13, [%rd17];
	add.f32 	%f14, %f12, %f13;
	ld.global.f32 	%f15, [%rd18];
	sub.f32 	%f16, %f14, %f15;
	div.rn.f32 	%f17, %f16, %f11;
	add.s64 	%rd20, %rd14, %rd15;
	setp.lt.f32 	%p6, %f17, 0f3A83126F;
	selp.f32 	%f18, 0f3A83126F, %f17, %p6;
	setp.gt.f32 	%p7, %f18, 0f3F7FBE77;
	selp.f32 	%f19, 0f3F7FBE77, %f18, %p7;
	st.global.f32 	[%rd20], %f19;
	ld.global.f32 	%f20, [%rd16+4];
	ld.global.f32 	%f21, [%rd17+4];
	sub.f32 	%f22, %f20, %f21;
	ld.global.f32 	%f23, [%rd10+4];
	div.rn.f32 	%f24, %f22, %f23;
	st.global.f32 	[%rd18+4], %f24;
	ld.global.f32 	%f25, [%rd12+4];
	div.rn.f32 	%f26, %f24, %f25;
	sub.f32 	%f27, %f8, %f26;
	setp.lt.f32 	%p8, %f27, 0f3A83126F;
	selp.f32 	%f28, 0f3A83126F, %f27, %p8;
	setp.gt.f32 	%p9, %f28, 0f3F7FBE77;
	selp.f32 	%f29, 0f3F7FBE77, %f28, %p9;
	st.global.f32 	[%rd19+4], %f29;
	ld.global.f32 	%f30, [%rd16+4];
	ld.global.f32 	%f31, [%rd17+4];
	add.f32 	%f32, %f30, %f31;
	ld.global.f32 	%f33, [%rd18+4];
	sub.f32 	%f34, %f32, %f33;
	div.rn.f32 	%f35, %f34, %f29;
	setp.lt.f32 	%p10, %f35, 0f3A83126F;
	selp.f32 	%f36, 0f3A83126F, %f35, %p10;
	setp.gt.f32 	%p11, %f36, 0f3F7FBE77;
	selp.f32 	%f37, 0f3F7FBE77, %f36, %p11;
	st.global.f32 	[%rd20+4], %f37;
	ld.global.f32 	%f38, [%rd16+8];
	ld.global.f32 	%f39, [%rd17+8];
	sub.f32 	%f40, %f38, %f39;
	ld.global.f32 	%f41, [%rd10+8];
	div.rn.f32 	%f42, %f40, %f41;
	st.global.f32 	[%rd18+8], %f42;
	ld.global.f32 	%f43, [%rd12+8];
	div.rn.f32 	%f44, %f42, %f43;
	sub.f32 	%f45, %f8, %f44;
	setp.lt.f32 	%p12, %f45, 0f3A83126F;
	selp.f32 	%f46, 0f3A83126F, %f45, %p12;
	setp.gt.f32 	%p13, %f46, 0f3F7FBE77;
	selp.f32 	%f47, 0f3F7FBE77, %f46, %p13;
	st.global.f32 	[%rd19+8], %f47;
	ld.global.f32 	%f48, [%rd16+8];
	ld.global.f32 	%f49, [%rd17+8];
	add.f32 	%f50, %f48, %f49;
	ld.global.f32 	%f51, [%rd18+8];
	sub.f32 	%f52, %f50, %f51;
	div.rn.f32 	%f53, %f52, %f47;
	setp.lt.f32 	%p14, %f53, 0f3A83126F;
	selp.f32 	%f54, 0f3A83126F, %f53, %p14;
	setp.gt.f32 	%p15, %f54, 0f3F7FBE77;
	selp.f32 	%f55, 0f3F7FBE77, %f54, %p15;
	st.global.f32 	[%rd20+8], %f55;
$L__BB6_2:
	ret;

}
	// .globl	_Z18defog_cuda_kernel2PfS_iiS_S_S_ffffff
.visible .entry _Z18defog_cuda_kernel2PfS_iiS_S_S_ffffff(
	.param .u64 .ptr .align 1 _Z18defog_cuda_kernel2PfS_iiS_S_S_ffffff_param_0,
	.param .u64 .ptr .align 1 _Z18defog_cuda_kernel2PfS_iiS_S_S_ffffff_param_1,
	.param .u32 _Z18defog_cuda_kernel2PfS_iiS_S_S_ffffff_param_2,
	.param .u32 _Z18defog_cuda_kernel2PfS_iiS_S_S_ffffff_param_3,
	.param .u64 .ptr .align 1 _Z18defog_cuda_kernel2PfS_iiS_S_S_ffffff_param_4,
	.param .u64 .ptr .align 1 _Z18defog_cuda_kernel2PfS_iiS_S_S_ffffff_param_5,
	.param .u64 .ptr .align 1 _Z18defog_cuda_kernel2PfS_iiS_S_S_ffffff_param_6,
	.param .f32 _Z18defog_cuda_kernel2PfS_iiS_S_S_ffffff_param_7,
	.param .f32 _Z18defog_cuda_kernel2PfS_iiS_S_S_ffffff_param_8,
	.param .f32 _Z18defog_cuda_kernel2PfS_iiS_S_S_ffffff_param_9,
	.param .f32 _Z18defog_cuda_kernel2PfS_iiS_S_S_ffffff_param_10,
	.param .f32 _Z18defog_cuda_kernel2PfS_iiS_S_S_ffffff_param_11,
	.param .f32 _Z18defog_cuda_kernel2PfS_iiS_S_S_ffffff_param_12
)
{
	.reg .pred 	%p<16>;
	.reg .b32 	%r<15>;
	.reg .b32 	%f<56>;
	.reg .b64 	%rd<20>;

	ld.param.u32 	%r3, [_Z18defog_cuda_kernel2PfS_iiS_S_S_ffffff_param_2];
	ld.param.u32 	%r4, [_Z18defog_cuda_kernel2PfS_iiS_S_S_ffffff_param_3];
	ld.param.u64 	%rd3, [_Z18defog_cuda_kernel2PfS_iiS_S_S_ffffff_param_4];
	ld.param.u64 	%rd4, [_Z18defog_cuda_kernel2PfS_iiS_S_S_ffffff_param_5];
	ld.param.f32 	%f1, [_Z18defog_cuda_kernel2PfS_iiS_S_S_ffffff_param_7];
	ld.param.f32 	%f2, [_Z18defog_cuda_kernel2PfS_iiS_S_S_ffffff_param_8];
	ld.param.f32 	%f3, [_Z18defog_cuda_kernel2PfS_iiS_S_S_ffffff_param_9];
	ld.param.f32 	%f4, [_Z18defog_cuda_kernel2PfS_iiS_S_S_ffffff_param_10];
	ld.param.f32 	%f5, [_Z18defog_cuda_kernel2PfS_iiS_S_S_ffffff_param_11];
	ld.param.f32 	%f6, [_Z18defog_cuda_kernel2PfS_iiS_S_S_ffffff_param_12];
	mov.u32 	%r6, %ctaid.x;
	mov.u32 	%r7, %ntid.x;
	mov.u32 	%r8, %tid.x;
	mad.lo.s32 	%r1, %r6, %r7, %r8;
	mov.u32 	%r9, %ctaid.y;
	mov.u32 	%r10, %ntid.y;
	mov.u32 	%r11, %tid.y;
	mad.lo.s32 	%r12, %r9, %r10, %r11;
	setp.ge.s32 	%p1, %r1, %r3;
	setp.ge.s32 	%p2, %r12, %r4;
	or.pred  	%p3, %p1, %p2;
	@%p3 bra 	$L__BB7_2;
	ld.param.u64 	%rd19, [_Z18defog_cuda_kernel2PfS_iiS_S_S_ffffff_param_6];
	ld.param.u64 	%rd18, [_Z18defog_cuda_kernel2PfS_iiS_S_S_ffffff_param_1];
	ld.param.u64 	%rd17, [_Z18defog_cuda_kernel2PfS_iiS_S_S_ffffff_param_0];
	cvta.to.global.u64 	%rd6, %rd17;
	cvta.to.global.u64 	%rd7, %rd18;
	cvta.to.global.u64 	%rd8, %rd3;
	cvta.to.global.u64 	%rd9, %rd4;
	cvta.to.global.u64 	%rd10, %rd19;
	mad.lo.s32 	%r13, %r3, %r12, %r1;
	mul.lo.s32 	%r14, %r13, 3;
	mul.wide.s32 	%rd11, %r14, 4;
	add.s64 	%rd12, %rd6, %rd11;
	ld.global.f32 	%f7, [%rd12];
	add.s64 	%rd13, %rd7, %rd11;
	ld.global.f32 	%f8, [%rd13];
	sub.f32 	%f9, %f7, %f8;
	div.rn.f32 	%f10, %f9, %f1;
	add.s64 	%rd14, %rd8, %rd11;
	st.global.f32 	[%rd14], %f10;
	div.rn.f32 	%f11, %f10, %f4;
	mov.f32 	%f12, 0f3F800000;
	sub.f32 	%f13, %f12, %f11;
	add.s64 	%rd15, %rd9, %rd11;
	setp.lt.f32 	%p4, %f13, 0f3A83126F;
	selp.f32 	%f14, 0f3A83126F, %f13, %p4;
	setp.gt.f32 	%p5, %f14, 0f3F7FBE77;
	selp.f32 	%f15, 0f3F7FBE77, %f14, %p5;
	st.global.f32 	[%rd15], %f15;
	ld.global.f32 	%f16, [%rd12];
	ld.global.f32 	%f17, [%rd13];
	add.f32 	%f18, %f16, %f17;
	ld.global.f32 	%f19, [%rd14];
	sub.f32 	%f20, %f18, %f19;
	div.rn.f32 	%f21, %f20, %f15;
	add.s64 	%rd16, %rd10, %rd11;
	setp.lt.f32 	%p6, %f21, 0f3A83126F;
	selp.f32 	%f22, 0f3A83126F, %f21, %p6;
	setp.gt.f32 	%p7, %f22, 0f3F7FBE77;
	selp.f32 	%f23, 0f3F7FBE77, %f22, %p7;
	st.global.f32 	[%rd16], %f23;
	ld.global.f32 	%f24, [%rd12+4];
	ld.global.f32 	%f25, [%rd13+4];
	sub.f32 	%f26, %f24, %f25;
	div.rn.f32 	%f27, %f26, %f2;
	st.global.f32 	[%rd14+4], %f27;
	div.rn.f32 	%f28, %f27, %f5;
	sub.f32 	%f29, %f12, %f28;
	setp.lt.f32 	%p8, %f29, 0f3A83126F;
	selp.f32 	%f30, 0f3A83126F, %f29, %p8;
	setp.gt.f32 	%p9, %f30, 0f3F7FBE77;
	selp.f32 	%f31, 0f3F7FBE77, %f30, %p9;
	st.global.f32 	[%rd15+4], %f31;
	ld.global.f32 	%f32, [%rd12+4];
	ld.global.f32 	%f33, [%rd13+4];
	add.f32 	%f34, %f32, %f33;
	ld.global.f32 	%f35, [%rd14+4];
	sub.f32 	%f36, %f34, %f35;
	div.rn.f32 	%f37, %f36, %f31;
	setp.lt.f32 	%p10, %f37, 0f3A83126F;
	selp.f32 	%f38, 0f3A83126F, %f37, %p10;
	setp.gt.f32 	%p11, %f38, 0f3F7FBE77;
	selp.f32 	%f39, 0f3F7FBE77, %f38, %p11;
	st.global.f32 	[%rd16+4], %f39;
	ld.global.f32 	%f40, [%rd12+8];
	ld.global.f32 	%f41, [%rd13+8];
	sub.f32 	%f42, %f40, %f41;
	div.rn.f32 	%f43, %f42, %f3;
	st.global.f32 	[%rd14+8], %f43;
	div.rn.f32 	%f44, %f43, %f6;
	sub.f32 	%f45, %f12, %f44;
	setp.lt.f32 	%p12, %f45, 0f3A83126F;
	selp.f32 	%f46, 0f3A83126F, %f45, %p12;
	setp.gt.f32 	%p13, %f46, 0f3F7FBE77;
	selp.f32 	%f47, 0f3F7FBE77, %f46, %p13;
	st.global.f32 	[%rd15+8], %f47;
	ld.global.f32 	%f48, [%rd12+8];
	ld.global.f32 	%f49, [%rd13+8];
	add.f32 	%f50, %f48, %f49;
	ld.global.f32 	%f51, [%rd14+8];
	sub.f32 	%f52, %f50, %f51;
	div.rn.f32 	%f53, %f52, %f47;
	setp.lt.f32 	%p14, %f53, 0f3A83126F;
	selp.f32 	%f54, 0f3A83126F, %f53, %p14;
	setp.gt.f32 	%p15, %f54, 0f3F7FBE77;
	selp.f32 	%f55, 0f3F7FBE77, %f54, %p15;
	st.global.f32 	[%rd16+8], %f55;
$L__BB7_2:
	ret;

}
.func  (.param .align 16 .b8 func_retval0[16]) __internal_trig_reduction_slowpathd(
	.param .b64 __internal_trig_reduction_slowpathd_param_0
)
{
	.local .align 8 .b8 	__local_depot8[40];
	.reg .b64 	%SP;
	.reg .b64 	%SPL;
	.reg .pred 	%p<10>;
	.reg .b32 	%r<47>;
	.reg .b64 	%rd<74>;
	.reg .b64 	%fd<5>;

	mov.u64 	%SPL, __local_depot8;
	ld.param.f64 	%fd4, [__internal_trig_reduction_slowpathd_param_0];
	add.u64 	%rd1, %SPL, 0;
	{
	.reg .b32 %temp; 
	mov.b64 	{%temp, %r1}, %fd4;
	}
	shr.u32 	%r2, %r1, 20;
	and.b32  	%r3, %r2, 2047;
	setp.eq.s32 	%p1, %r3, 2047;
	mov.b32 	%r46, 0;
	@%p1 bra 	$L__BB8_9;
	add.s32 	%r20, %r3, -1024;
	mov.b64 	%rd20, %fd4;
	shl.b64 	%rd2, %rd20, 11;
	shr.u32 	%r4, %r20, 6;
	sub.s32 	%r45, 15, %r4;
	sub.s32 	%r21, 19, %r4;
	setp.lt.u32 	%p2, %r20, 128;
	selp.b32 	%r6, 18, %r21, %p2;
	setp.ge.s32 	%p3, %r45, %r6;
	mov.b64 	%rd70, 0;
	@%p3 bra 	$L__BB8_4;
	add.s32 	%r23, %r6, %r4;
	neg.s32 	%r43, %r23;
	or.b64  	%rd3, %rd2, -9223372036854775808;
	mov.b64 	%rd70, 0;
	mov.b32 	%r42, 0;
	mov.u64 	%rd25, __cudart_i2opi_d;
	mov.u32 	%r44, %r45;
$L__BB8_3:
	.pragma "nounroll";
	mul.wide.s32 	%rd22, %r42, 8;
	add.s64 	%rd23, %rd1, %rd22;
	mul.wide.s32 	%rd24, %r44, 8;
	add.s64 	%rd26, %rd25, %rd24;
	ld.global.nc.u64 	%rd27, [%rd26];
	{
	.reg .u32 %r0, %r1, %r2, %r3, %alo, %ahi, %blo, %bhi, %clo, %chi;
	mov.b64 	{%alo,%ahi}, %rd27;
	mov.b64 	{%blo,%bhi}, %rd3;
	mov.b64 	{%clo,%chi}, %rd70;
	mad.lo.cc.u32 	%r0, %alo, %blo, %clo;
	madc.hi.cc.u32 	%r1, %alo, %blo, %chi;
	madc.hi.u32 	%r2, %alo, %bhi, 0;
	mad.lo.cc.u32 	%r1, %alo, %bhi, %r1;
	madc.hi.cc.u32 	%r2, %ahi, %blo, %r2;
	madc.hi.u32 	%r3, %ahi, %bhi, 0;
	mad.lo.cc.u32 	%r1, %ahi, %blo, %r1;
	madc.lo.cc.u32 	%r2, %ahi, %bhi, %r2;
	addc.u32 	%r3, %r3, 0;
	mov.b64 	%rd28, {%r0,%r1};
	mov.b64 	%rd70, {%r2,%r3};
	}
	st.local.u64 	[%rd23], %rd28;
	add.s32 	%r44, %r44, 1;
	add.s32 	%r43, %r43, 1;
	add.s32 	%r42, %r42, 1;
	setp.ne.s32 	%p4, %r43, -15;
	mov.u32 	%r45, %r6;
	@%p4 bra 	$L__BB8_3;
$L__BB8_4:
	cvt.s64.s32 	%rd29, %r45;
	cvt.u64.u32 	%rd30, %r4;
	add.s64 	%rd31, %rd30, %rd29;
	shl.b64 	%rd32, %rd31, 3;
	add.s64 	%rd33, %rd1, %rd32;
	st.local.u64 	[%rd33+-120], %rd70;
	and.b32  	%r15, %r2, 63;
	ld.local.u64 	%rd72, [%rd1+16];
	ld.local.u64 	%rd71, [%rd1+24];
	setp.eq.s32 	%p5, %r15, 0;
	@%p5 bra 	$L__BB8_6;
	shl.b64 	%rd34, %rd71, %r15;
	shr.u64 	%rd35, %rd72, 1;
	xor.b32  	%r24, %r15, 63;
	shr.u64 	%rd36, %rd35, %r24;
	or.b64  	%rd71, %rd34, %rd36;
	ld.local.u64 	%rd37, [%rd1+8];
	shl.b64 	%rd38, %rd72, %r15;
	shr.u64 	%rd39, %rd37, 1;
	shr.u64 	%rd40, %rd39, %r24;
	or.b64  	%rd72, %rd38, %rd40;
$L__BB8_6:
	and.b32  	%r25, %r1, -2147483648;
	shr.u64 	%rd41, %rd71, 62;
	cvt.u32.u64 	%r26, %rd41;
	mov.b64 	{%r27, %r28}, %rd71;
	mov.b64 	{%r29, %r30}, %rd72;
	shf.l.wrap.b32 	%r31, %r30, %r27, 2;
	shf.l.wrap.b32 	%r32, %r27, %r28, 2;
	mov.b64 	%rd42, {%r31, %r32};
	shl.b64 	%rd43, %rd72, 2;
	shr.u64 	%rd44, %rd42, 63;
	cvt.u32.u64 	%r33, %rd44;
	add.s32 	%r34, %r33, %r26;
	setp.eq.s32 	%p6, %r25, 0;
	neg.s32 	%r35, %r34;
	selp.b32 	%r46, %r34, %r35, %p6;
	setp.gt.s64 	%p7, %rd42, -1;
	mov.b64 	%rd45, 0;
	{
	.reg .u32 %r0, %r1, %r2, %r3, %a0, %a1, %a2, %a3, %b0, %b1, %b2, %b3;
	mov.b64 	{%a0,%a1}, %rd45;
	mov.b64 	{%a2,%a3}, %rd45;
	mov.b64 	{%b0,%b1}, %rd43;
	mov.b64 	{%b2,%b3}, %rd42;
	sub.cc.u32 	%r0, %a0, %b0;
	subc.cc.u32 	%r1, %a1, %b1;
	subc.cc.u32 	%r2, %a2, %b2;
	subc.u32 	%r3, %a3, %b3;
	mov.b64 	%rd46, {%r0,%r1};
	mov.b64 	%rd47, {%r2,%r3};
	}
	xor.b32  	%r36, %r25, -2147483648;
	selp.b64 	%rd73, %rd42, %rd47, %p7;
	selp.b64 	%rd14, %rd43, %rd46, %p7;
	selp.b32 	%r17, %r25, %r36, %p7;
	clz.b64 	%r37, %rd73;
	cvt.u64.u32 	%rd15, %r37;
	setp.eq.s32 	%p8, %r37, 0;
	@%p8 bra 	$L__BB8_8;
	cvt.u32.u64 	%r38, %rd15;
	and.b32  	%r39, %r38, 63;
	shl.b64 	%rd48, %rd73, %r39;
	shr.u64 	%rd49, %rd14, 1;
	not.b32 	%r40, %r38;
	and.b32  	%r41, %r40, 63;
	shr.u64 	%rd50, %rd49, %r41;
	or.b64  	%rd73, %rd48, %rd50;
$L__BB8_8:
	mov.b64 	%rd51, -3958705157555305931;
	{
	.reg .u32 %r0, %r1, %r2, %r3, %alo, %ahi, %blo, %bhi;
	mov.b64 	{%alo,%ahi}, %rd73;
	mov.b64 	{%blo,%bhi}, %rd51;
	mul.lo.u32 	%r0, %alo, %blo;
	mul.hi.u32 	%r1, %alo, %blo;
	mad.lo.cc.u32 	%r1, %alo, %bhi, %r1;
	madc.hi.u32 	%r2, %alo, %bhi, 0;
	mad.lo.cc.u32 	%r1, %ahi, %blo, %r1;
	madc.hi.cc.u32 	%r2, %ahi, %blo, %r2;
	madc.hi.u32 	%r3, %ahi, %bhi, 0;
	mad.lo.cc.u32 	%r2, %ahi, %bhi, %r2;
	addc.u32 	%r3, %r3, 0;
	mov.b64 	%rd52, {%r0,%r1};
	mov.b64 	%rd53, {%r2,%r3};
	}
	setp.gt.s64 	%p9, %rd53, 0;
	{
	.reg .u32 %r0, %r1, %r2, %r3, %a0, %a1, %a2, %a3, %b0, %b1, %b2, %b3;
	mov.b64 	{%a0,%a1}, %rd52;
	mov.b64 	{%a2,%a3}, %rd53;
	mov.b64 	{%b0,%b1}, %rd52;
	mov.b64 	{%b2,%b3}, %rd53;
	add.cc.u32 	%r0, %a0, %b0;
	addc.cc.u32 	%r1, %a1, %b1;
	addc.cc.u32 	%r2, %a2, %b2;
	addc.u32 	%r3, %a3, %b3;
	mov.b64 	%rd54, {%r0,%r1};
	mov.b64 	%rd55, {%r2,%r3};
	}
	selp.b64 	%rd56, %rd55, %rd53, %p9;
	selp.s64 	%rd57, -1, 0, %p9;
	sub.s64 	%rd58, %rd57, %rd15;
	cvt.u64.u32 	%rd59, %r17;
	shl.b64 	%rd60, %rd59, 32;
	add.s64 	%rd61, %rd56, 1;
	shr.u64 	%rd62, %rd61, 10;
	add.s64 	%rd63, %rd62, 1;
	shr.u64 	%rd64, %rd63, 1;
	shl.b64 	%rd65, %rd58, 52;
	add.s64 	%rd66, %rd65, %rd64;
	add.s64 	%rd67, %rd66, 4602678819172646912;
	or.b64  	%rd68, %rd67, %rd60;
	mov.b64 	%fd4, %rd68;
$L__BB8_9:
	st.param.f64 	[func_retval0], %fd4;
	st.param.b32 	[func_retval0+8], %r46;
	ret;

}


// ===== COMPILED SASS (sm_100) =====

	.target	sm_100

	.elftype	@"ET_EXEC"


//--------------------- .note.nv.tkinfo           --------------------------
	.section	.note.nv.tkinfo,"",@"SHT_NOTE"
	.sectionflags	@"SHF_NOTE_NV_TKINFO"
	.tkinfo
        /*0018*/ 	.word	0x00000002
        /*0030*/ 	.string	""
        /*0030*/ 	.string	"ptxas"
        /*0030*/ 	.string	"Cuda compilation tools, release 13.0, V13.0.88"
        /*0030*/ 	.string	"Build cuda_13.0.r13.0/compiler.36424714_0"
        /*0030*/ 	.string	"-arch sm_100 -m 64 "



//--------------------- .note.nv.cuinfo           --------------------------
	.section	.note.nv.cuinfo,"",@"SHT_NOTE"
	.sectionflags	@"SHF_NOTE_NV_CUINFO"
        /*0018*/ 	.short	0x0002
        /*001a*/ 	.short	0x0064
        /*001c*/ 	.short	0x0082
	.zero		2


//--------------------- .nv.info                  --------------------------
	.section	.nv.info,"",@"SHT_CUDA_INFO"
	.align	4


	//----- nvinfo : EIATTR_REGCOUNT
	.align		4
        /*0000*/ 	.byte	0x04, 0x2f
        /*0002*/ 	.short	(.L_3 - .L_2)
	.align		4
.L_2:
        /*0004*/ 	.word	index@(addKernel)
        /*0008*/ 	.word	0x0000000c


	//----- nvinfo : EIATTR_FRAME_SIZE
	.align		4
.L_3:
        /*000c*/ 	.byte	0x04, 0x11
        /*000e*/ 	.short	(.L_5 - .L_4)
	.align		4
.L_4:
        /*0010*/ 	.word	index@(addKernel)
        /*0014*/ 	.word	0x00000000


	//----- nvinfo : EIATTR_REGCOUNT
	.align		4
.L_5:
        /*0018*/ 	.byte	0x04, 0x2f
        /*001a*/ 	.short	(.L_7 - .L_6)
	.align		4
.L_6:
        /*001c*/ 	.word	index@(copy_R2C_kernel)
        /*0020*/ 	.word	0x0000000e


	//----- nvinfo : EIATTR_FRAME_SIZE
	.align		4
.L_7:
        /*0024*/ 	.byte	0x04, 0x11
        /*0026*/ 	.short	(.L_9 - .L_8)
	.align		4
.L_8:
        /*0028*/ 	.word	index@(copy_R2C_kernel)
        /*002c*/ 	.word	0x00000000


	//----- nvinfo : EIATTR_REGCOUNT
	.align		4
.L_9:
        /*0030*/ 	.byte	0x04, 0x2f
        /*0032*/ 	.short	(.L_11 - .L_10)
	.align		4
.L_10:
        /*0034*/ 	.word	index@(_Z18fftshift_2D_kernelP7double2ii)
        /*0038*/ 	.word	0x00000012


	//----- nvinfo : EIATTR_FRAME_SIZE
	.align		4
.L_11:
        /*003c*/ 	.byte	0x04, 0x11
        /*003e*/ 	.short	(.L_13 - .L_12)
	.align		4
.L_12:
        /*0040*/ 	.word	index@(_Z18fftshift_2D_kernelP7double2ii)
        /*0044*/ 	.word	0x00000000


	//----- nvinfo : EIATTR_REGCOUNT
	.align		4
.L_13:
        /*0048*/ 	.byte	0x04, 0x2f
        /*004a*/ 	.short	(.L_15 - .L_14)
	.align		4
.L_14:
        /*004c*/ 	.word	index@(_Z26high_pass_filtering_kernelP7double2Pfiidd)
        /*0050*/ 	.word	0x0000001d


	//----- nvinfo : EIATTR_FRAME_SIZE
	.align		4
.L_15:
        /*0054*/ 	.byte	0x04, 0x11
        /*0056*/ 	.short	(.L_17 - .L_16)
	.align		4
.L_16:
        /*0058*/ 	.word	index@($_Z26high_pass_filtering_kernelP7double2Pfiidd$__internal_trig_reduction_slowpathd)
        /*005c*/ 	.word	0x00000028


	//----- nvinfo : EIATTR_FRAME_SIZE
	.align		4
.L_17:
        /*0060*/ 	.byte	0x04, 0x11
        /*0062*/ 	.short	(.L_19 - .L_18)
	.align		4
.L_18:
        /*0064*/ 	.word	index@($__internal_6_$__cuda_sm20_dsqrt_rn_f64_mediumpath_v1)
        /*0068*/ 	.word	0x00000028


	//----- nvinfo : EIATTR_FRAME_SIZE
	.align		4
.L_19:
        /*006c*/ 	.byte	0x04, 0x11
        /*006e*/ 	.short	(.L_21 - .L_20)
	.align		4
.L_20:
        /*0070*/ 	.word	index@(_Z26high_pass_filtering_kernelP7double2Pfiidd)
        /*0074*/ 	.word	0x00000028


	//----- nvinfo : EIATTR_REGCOUNT
	.align		4
.L_21:
        /*0078*/ 	.byte	0x04, 0x2f
        /*007a*/ 	.short	(.L_23 - .L_22)
	.align		4
.L_22:
        /*007c*/ 	.word	index@(_Z25crossPowerSpectrum_kernelP7double2S0_ii)
        /*0080*/ 	.word	0x00000024


	//----- nvinfo : EIATTR_FRAME_SIZE
	.align		4
.L_23:
        /*0084*/ 	.byte	0x04, 0x11
        /*0086*/ 	.short	(.L_25 - .L_24)
	.align		4
.L_24:
        /*0088*/ 	.word	index@($__internal_5_$__cuda_sm20_dsqrt_rn_f64_mediumpath_v1)
        /*008c*/ 	.word	0x00000000


	//----- nvinfo : EIATTR_FRAME_SIZE
	.align		4
.L_25:
        /*0090*/ 	.byte	0x04, 0x11
        /*0092*/ 	.short	(.L_27 - .L_26)
	.align		4
.L_26:
        /*0094*/ 	.word	index@($__internal_4_$__cuda_sm20_div_rn_f64_full)
        /*0098*/ 	.word	0x00000000


	//----- nvinfo : EIATTR_FRAME_SIZE
	.align		4
.L_27:
        /*009c*/ 	.byte	0x04, 0x11
        /*009e*/ 	.short	(.L_29 - .L_28)
	.align		4
.L_28:
        /*00a0*/ 	.word	index@(_Z25crossPowerSpectrum_kernelP7double2S0_ii)
        /*00a4*/ 	.word	0x00000000


	//----- nvinfo : EIATTR_REGCOUNT
	.align		4
.L_29:
        /*00a8*/ 	.byte	0x04, 0x2f
        /*00aa*/ 	.short	(.L_31 - .L_30)
	.align		4
.L_30:
        /*00ac*/ 	.word	index@(_Z21abs_and_normby_kernelP7double2Pfdii)
        /*00b0*/ 	.word	0x0000001f


	//----- nvinfo : EIATTR_FRAME_SIZE
	.align		4
.L_31:
        /*00b4*/ 	.byte	0x04, 0x11
        /*00b6*/ 	.short	(.L_33 - .L_32)
	.align		4
.L_32:
        /*00b8*/ 	.word	index@($__internal_3_$__cuda_sm20_dsqrt_rn_f64_mediumpath_v1)
        /*00bc*/ 	.word	0x00000000


	//----- nvinfo : EIATTR_FRAME_SIZE
	.align		4
.L_33:
        /*00c0*/ 	.byte	0x04, 0x11
        /*00c2*/ 	.short	(.L_35 - .L_34)
	.align		4
.L_34:
        /*00c4*/ 	.word	index@($__internal_2_$__cuda_sm20_div_rn_f64_full)
        /*00c8*/ 	.word	0x00000000


	//----- nvinfo : EIATTR_FRAME_SIZE
	.align		4
.L_35:
        /*00cc*/ 	.byte	0x04, 0x11
        /*00ce*/ 	.short	(.L_37 - .L_36)
	.align		4
.L_36:
        /*00d0*/ 	.word	index@(_Z21abs_and_normby_kernelP7double2Pfdii)
        /*00d4*/ 	.word	0x00000000


	//----- nvinfo : EIATTR_REGCOUNT
	.align		4
.L_37:
        /*00d8*/ 	.byte	0x04, 0x2f
        /*00da*/ 	.short	(.L_39 - .L_38)
	.align		4
.L_38:
        /*00dc*/ 	.word	index@(_Z17defog_cuda_kernelPfS_iiS_S_S_S_S_)
        /*00e0*/ 	.word	0x00000017


	//----- nvinfo : EIATTR_FRAME_SIZE
	.align		4
.L_39:
        /*00e4*/ 	.byte	0x04, 0x11
        /*00e6*/ 	.short	(.L_41 - .L_40)
	.align		4
.L_40:
        /*00e8*/ 	.word	index@($__internal_1_$__cuda_sm3x_div_rn_noftz_f32_slowpath)
        /*00ec*/ 	.word	0x00000000


	//----- nvinfo : EIATTR_FRAME_SIZE
	.align		4
.L_41:
        /*00f0*/ 	.byte	0x04, 0x11
        /*00f2*/ 	.short	(.L_43 - .L_42)
	.align		4
.L_42:
        /*00f4*/ 	.word	index@(_Z17defog_cuda_kernelPfS_iiS_S_S_S_S_)
        /*00f8*/ 	.word	0x00000000


	//----- nvinfo : EIATTR_REGCOUNT
	.align		4
.L_43:
        /*00fc*/ 	.byte	0x04, 0x2f
        /*00fe*/ 	.short	(.L_45 - .L_44)
	.align		4
.L_44:
        /*0100*/ 	.word	index@(_Z18defog_cuda_kernel2PfS_iiS_S_S_ffffff)
        /*0104*/ 	.word	0x00000017


	//----- nvinfo : EIATTR_FRAME_SIZE
	.align		4
.L_45:
        /*0108*/ 	.byte	0x04, 0x11
        /*010a*/ 	.short	(.L_47 - .L_46)
	.align		4
.L_46:
        /*010c*/ 	.word	index@($__internal_0_$__cuda_sm3x_div_rn_noftz_f32_slowpath)
        /*0110*/ 	.word	0x00000000


	//----- nvinfo : EIATTR_FRAME_SIZE
	.align		4
.L_47:
        /*0114*/ 	.byte	0x04, 0x11
        /*0116*/ 	.short	(.L_49 - .L_48)
	.align		4
.L_48:
        /*0118*/ 	.word	index@(_Z18defog_cuda_kernel2PfS_iiS_S_S_ffffff)
        /*011c*/ 	.word	0x00000000


	//----- nvinfo : EIATTR_MIN_STACK_SIZE
	.align		4
.L_49:
        /*0120*/ 	.byte	0x04, 0x12
        /*0122*/ 	.short	(.L_51 - .L_50)
	.align		4
.L_50:
        /*0124*/ 	.word	index@(_Z18defog_cuda_kernel2PfS_iiS_S_S_ffffff)
        /*0128*/ 	.word	0x00000000


	//----- nvinfo : EIATTR_MIN_STACK_SIZE
	.align		4
.L_51:
        /*012c*/ 	.byte	0x04, 0x12
        /*012e*/ 	.short	(.L_53 - .L_52)
	.align		4
.L_52:
        /*0130*/ 	.word	index@(_Z17defog_cuda_kernelPfS_iiS_S_S_S_S_)
        /*0134*/ 	.word	0x00000000


	//----- nvinfo : EIATTR_MIN_STACK_SIZE
	.align		4
.L_53:
        /*0138*/ 	.byte	0x04, 0x12
        /*013a*/ 	.short	(.L_55 - .L_54)
	.align		4
.L_54:
        /*013c*/ 	.word	index@(_Z21abs_and_normby_kernelP7double2Pfdii)
        /*0140*/ 	.word	0x00000000


	//----- nvinfo : EIATTR_MIN_STACK_SIZE
	.align		4
.L_55:
        /*0144*/ 	.byte	0x04, 0x12
        /*0146*/ 	.short	(.L_57 - .L_56)
	.align		4
.L_56:
        /*0148*/ 	.word	index@(_Z25crossPowerSpectrum_kernelP7double2S0_ii)
        /*014c*/ 	.word	0x00000000


	//----- nvinfo : EIATTR_MIN_STACK_SIZE
	.align		4
.L_57:
        /*0150*/ 	.byte	0x04, 0x12
        /*0152*/ 	.short	(.L_59 - .L_58)
	.align		4
.L_58:
        /*0154*/ 	.word	index@(_Z26high_pass_filtering_kernelP7double2Pfiidd)
        /*0158*/ 	.word	0x00000028


	//----- nvinfo : EIATTR_MIN_STACK_SIZE
	.align		4
.L_59:
        /*015c*/ 	.byte	0x04, 0x12
        /*015e*/ 	.short	(.L_61 - .L_60)
	.align		4
.L_60:
        /*0160*/ 	.word	index@(_Z18fftshift_2D_kernelP7double2ii)
        /*0164*/ 	.word	0x00000000


	//----- nvinfo : EIATTR_MIN_STACK_SIZE
	.align		4
.L_61:
        /*0168*/ 	.byte	0x04, 0x12
        /*016a*/ 	.short	(.L_63 - .L_62)
	.align		4
.L_62:
        /*016c*/ 	.word	index@(copy_R2C_kernel)
        /*0170*/ 	.word	0x00000000


	//----- nvinfo : EIATTR_MIN_STACK_SIZE
	.align		4
.L_63:
        /*0174*/ 	.byte	0x04, 0x12
        /*0176*/ 	.short	(.L_65 - .L_64)
	.align		4
.L_64:
        /*0178*/ 	.word	index@(addKernel)
        /*017c*/ 	.word	0x00000000
.L_65:


//--------------------- .nv.compat                --------------------------
	.section	.nv.compat,"",@"SHT_CUDA_COMPAT_INFO"
	.align	4
        /*0000*/ 	.byte	0x02, 0x09, 0x00, 0x00, 0x02, 0x02, 0x01, 0x00, 0x02, 0x05, 0x05, 0x00, 0x03, 0x07, 0x01, 0x01
        /*0010*/ 	.byte	0x02, 0x03, 0x00, 0x00, 0x02, 0x06, 0x01, 0x00, 0x04, 0x0b, 0x08, 0x00, 0x01, 0x00, 0x00, 0x00
        /*0020*/ 	.byte	0x00, 0x00, 0x00, 0x00


//--------------------- .nv.info._Z18defog_cuda_kernel2PfS_iiS_S_S_ffffff --------------------------
	.section	.nv.info._Z18defog_cuda_kernel2PfS_iiS_S_S_ffffff,"",@"SHT_CUDA_INFO"
	.sectionflags	@""
	.align	4


	//----- nvinfo : EIATTR_CUDA_API_VERSION
	.align		4
        /*0000*/ 	.byte	0x04, 0x37
        /*0002*/ 	.short	(.L_67 - .L_66)
.L_66:
        /*0004*/ 	.word	0x00000082


	//----- nvinfo : EIATTR_KPARAM_INFO
	.align		4
.L_67:
        /*0008*/ 	.byte	0x04, 0x17
        /*000a*/ 	.short	(.L_69 - .L_68)
.L_68:
        /*000c*/ 	.word	0x00000000
        /*0010*/ 	.short	0x000c
        /*0012*/ 	.short	0x0044
        /*0014*/ 	.byte	0x00, 0xf0, 0x11, 0x00


	//----- nvinfo : EIATTR_KPARAM_INFO
	.align		4
.L_69:
        /*0018*/ 	.byte	0x04, 0x17
        /*001a*/ 	.short	(.L_71 - .L_70)
.L_70:
        /*001c*/ 	.word	0x00000000
        /*0020*/ 	.short	0x000b
        /*0022*/ 	.short	0x0040
        /*0024*/ 	.byte	0x00, 0xf0, 0x11, 0x00


	//----- nvinfo : EIATTR_KPARAM_INFO
	.align		4
.L_71:
        /*0028*/ 	.byte	0x04, 0x17
        /*002a*/ 	.short	(.L_73 - .L_72)
.L_72:
        /*002c*/ 	.word	0x00000000
        /*0030*/ 	.short	0x000a
        /*0032*/ 	.short	0x003c
        /*0034*/ 	.byte	0x00, 0xf0, 0x11, 0x00


	//----- nvinfo : EIATTR_KPARAM_INFO
	.align		4
.L_73:
        /*0038*/ 	.byte	0x04, 0x17
        /*003a*/ 	.short	(.L_75 - .L_74)
.L_74:
        /*003c*/ 	.word	0x00000000
        /*0040*/ 	.short	0x0009
        /*0042*/ 	.short	0x0038
        /*0044*/ 	.byte	0x00, 0xf0, 0x11, 0x00


	//----- nvinfo : EIATTR_KPARAM_INFO
	.align		4
.L_75:
        /*0048*/ 	.byte	0x04, 0x17
        /*004a*/ 	.short	(.L_77 - .L_76)
.L_76:
        /*004c*/ 	.word	0x00000000
        /*0050*/ 	.short	0x0008
        /*0052*/ 	.short	0x0034
        /*0054*/ 	.byte	0x00, 0xf0, 0x11, 0x00


	//----- nvinfo : EIATTR_KPARAM_INFO
	.align		4
.L_77:
        /*0058*/ 	.byte	0x04, 0x17
        /*005a*/ 	.short	(.L_79 - .L_78)
.L_78:
        /*005c*/ 	.word	0x00000000
        /*0060*/ 	.short	0x0007
        /*0062*/ 	.short	0x0030
        /*0064*/ 	.byte	0x00, 0xf0, 0x11, 0x00


	//----- nvinfo : EIATTR_KPARAM_INFO
	.align		4
.L_79:
        /*0068*/ 	.byte	0x04, 0x17
        /*006a*/ 	.short	(.L_81 - .L_80)
.L_80:
        /*006c*/ 	.word	0x00000000
        /*0070*/ 	.short	0x0006
        /*0072*/ 	.short	0x0028
        /*0074*/ 	.byte	0x00, 0xf5, 0x21, 0x00


	//----- nvinfo : EIATTR_KPARAM_INFO
	.align		4
.L_81:
        /*0078*/ 	.byte	0x04, 0x17
        /*007a*/ 	.short	(.L_83 - .L_82)
.L_82:
        /*007c*/ 	.word	0x00000000
        /*0080*/ 	.short	0x0005
        /*0082*/ 	.short	0x0020
        /*0084*/ 	.byte	0x00, 0xf5, 0x21, 0x00


	//----- nvinfo : EIATTR_KPARAM_INFO
	.align		4
.L_83:
        /*0088*/ 	.byte	0x04, 0x17
        /*008a*/ 	.short	(.L_85 - .L_84)
.L_84:
        /*008c*/ 	.word	0x00000000
        /*0090*/ 	.short	0x0004
        /*0092*/ 	.short	0x0018
        /*0094*/ 	.byte	0x00, 0xf5, 0x21, 0x00


	//----- nvinfo : EIATTR_KPARAM_INFO
	.align		4
.L_85:
        /*0098*/ 	.byte	0x04, 0x17
        /*009a*/ 	.short	(.L_87 - .L_86)
.L_86:
        /*009c*/ 	.word	0x00000000
        /*00a0*/ 	.short	0x0003
        /*00a2*/ 	.short	0x0014
        /*00a4*/ 	.byte	0x00, 0xf0, 0x11, 0x00


	//----- nvinfo : EIATTR_KPARAM_INFO
	.align		4
.L_87:
        /*00a8*/ 	.byte	0x04, 0x17
        /*00aa*/ 	.short	(.L_89 - .L_88)
.L_88:
        /*00ac*/ 	.word	0x00000000
        /*00b0*/ 	.short	0x0002
        /*00b2*/ 	.short	0x0010
        /*00b4*/ 	.byte	0x00, 0xf0, 0x11, 0x00


	//----- nvinfo : EIATTR_KPARAM_INFO
	.align		4
.L_89:
        /*00b8*/ 	.byte	0x04, 0x17
        /*00ba*/ 	.short	(.L_91 - .L_90)
.L_90:
        /*00bc*/ 	.word	0x00000000
        /*00c0*/ 	.short	0x0001
        /*00c2*/ 	.short	0x0008
        /*00c4*/ 	.byte	0x00, 0xf5, 0x21, 0x00


	//----- nvinfo : EIATTR_KPARAM_INFO
	.align		4
.L_91:
        /*00c8*/ 	.byte	0x04, 0x17
        /*00ca*/ 	.short	(.L_93 - .L_92)
.L_92:
        /*00cc*/ 	.word	0x00000000
        /*00d0*/ 	.short	0x0000
        /*00d2*/ 	.short	0x0000
        /*00d4*/ 	.byte	0x00, 0xf5, 0x21, 0x00


	//----- nvinfo : EIATTR_SPARSE_MMA_MASK
	.align		4
.L_93:
        /*00d8*/ 	.byte	0x03, 0x50
        /*00da*/ 	.short	0x0000


	//----- nvinfo : EIATTR_MAXREG_COUNT
	.align		4
        /*00dc*/ 	.byte	0x03, 0x1b
        /*00de*/ 	.short	0x00ff


	//----- nvinfo : EIATTR_MERCURY_ISA_VERSION
	.align		4
        /*00e0*/ 	.byte	0x03, 0x5f
        /*00e2*/ 	.short	0x0101


	//----- nvinfo : EIATTR_VRC_CTA_INIT_COUNT
	.align		4
        /*00e4*/ 	.byte	0x02, 0x4a
	.zero		1
	.zero		1


	//----- nvinfo : EIATTR_EXIT_INSTR_OFFSETS
	.align		4
        /*00e8*/ 	.byte	0x04, 0x1c
        /*00ea*/ 	.short	(.L_95 - .L_94)


	//   ....[0]....
.L_94:
        /*00ec*/ 	.word	0x000000c0


	//   ....[1]....
        /*00f0*/ 	.word	0x00000d40


	//----- nvinfo : EIATTR_CRS_STACK_SIZE
	.align		4
.L_95:
        /*00f4*/ 	.byte	0x04, 0x1e
        /*00f6*/ 	.short	(.L_97 - .L_96)
.L_96:
        /*00f8*/ 	.word	0x00000000


	//----- nvinfo : EIATTR_CBANK_PARAM_SIZE
	.align		4
.L_97:
        /*00fc*/ 	.byte	0x03, 0x19
        /*00fe*/ 	.short	0x0048


	//----- nvinfo : EIATTR_PARAM_CBANK
	.align		4
        /*0100*/ 	.byte	0x04, 0x0a
        /*0102*/ 	.short	(.L_99 - .L_98)
	.align		4
.L_98:
        /*0104*/ 	.word	index@(.nv.constant0._Z18defog_cuda_kernel2PfS_iiS_S_S_ffffff)
        /*0108*/ 	.short	0x0380
        /*010a*/ 	.short	0x0048


	//----- nvinfo : EIATTR_SW_WAR
	.align		4
.L_99:
        /*010c*/ 	.byte	0x04, 0x36
        /*010e*/ 	.short	(.L_101 - .L_100)
.L_100:
        /*0110*/ 	.word	0x00000008
.L_101:


//--------------------- .nv.info._Z17defog_cuda_kernelPfS_iiS_S_S_S_S_ --------------------------
	.section	.nv.info._Z17defog_cuda_kernelPfS_iiS_S_S_S_S_,"",@"SHT_CUDA_INFO"
	.sectionflags	@""
	.align	4


	//----- nvinfo : EIATTR_CUDA_API_VERSION
	.align		4
        /*0000*/ 	.byte	0x04, 0x37
        /*0002*/ 	.short	(.L_103 - .L_102)
.L_102:
        /*0004*/ 	.word	0x00000082


	//----- nvinfo : EIATTR_KPARAM_INFO
	.align		4
.L_103:
        /*0008*/ 	.byte	0x04, 0x17
        /*000a*/ 	.short	(.L_105 - .L_104)
.L_104:
        /*000c*/ 	.word	0x00000000
        /*0010*/ 	.short	0x0008
        /*0012*/ 	.short	0x0038
        /*0014*/ 	.byte	0x00, 0xf5, 0x21, 0x00


	//----- nvinfo : EIATTR_KPARAM_INFO
	.align		4
.L_105:
        /*0018*/ 	.byte	0x04, 0x17
        /*001a*/ 	.short	(.L_107 - .L_106)
.L_106:
        /*001c*/ 	.word	0x00000000
        /*0020*/ 	.short	0x0007
        /*0022*/ 	.short	0x0030
        /*0024*/ 	.byte	0x00, 0xf5, 0x21, 0x00


	//----- nvinfo : EIATTR_KPARAM_INFO
	.align		4
.L_107:
        /*0028*/ 	.byte	0x04, 0x17
        /*002a*/ 	.short	(.L_109 - .L_108)
.L_108:
        /*002c*/ 	.word	0x00000000
        /*0030*/ 	.short	0x0006
        /*0032*/ 	.short	0x0028
        /*0034*/ 	.byte	0x00, 0xf5, 0x21, 0x00


	//----- nvinfo : EIATTR_KPARAM_INFO
	.align		4
.L_109:
        /*0038*/ 	.byte	0x04, 0x17
        /*003a*/ 	.short	(.L_111 - .L_110)
.L_110:
        /*003c*/ 	.word	0x00000000
        /*0040*/ 	.short	0x0005
        /*0042*/ 	.short	0x0020
        /*0044*/ 	.byte	0x00, 0xf5, 0x21, 0x00


	//----- nvinfo : EIATTR_KPARAM_INFO
	.align		4
.L_111:
        /*0048*/ 	.byte	0x04, 0x17
        /*004a*/ 	.short	(.L_113 - .L_112)
.L_112:
        /*004c*/ 	.word	0x00000000
        /*0050*/ 	.short	0x0004
        /*0052*/ 	.short	0x0018
        /*0054*/ 	.byte	0x00, 0xf5, 0x21, 0x00


	//----- nvinfo : EIATTR_KPARAM_INFO
	.align		4
.L_113:
        /*0058*/ 	.byte	0x04, 0x17
        /*005a*/ 	.short	(.L_115 - .L_114)
.L_114:
        /*005c*/ 	.word	0x00000000
        /*0060*/ 	.short	0x0003
        /*0062*/ 	.short	0x0014
        /*0064*/ 	.byte	0x00, 0xf0, 0x11, 0x00


	//----- nvinfo : EIATTR_KPARAM_INFO
	.align		4
.L_115:
        /*0068*/ 	.byte	0x04, 0x17
        /*006a*/ 	.short	(.L_117 - .L_116)
.L_116:
        /*006c*/ 	.word	0x00000000
        /*0070*/ 	.short	0x0002
        /*0072*/ 	.short	0x0010
        /*0074*/ 	.byte	0x00, 0xf0, 0x11, 0x00


	//----- nvinfo : EIATTR_KPARAM_INFO
	.align		4
.L_117:
        /*0078*/ 	.byte	0x04, 0x17
        /*007a*/ 	.short	(.L_119 - .L_118)
.L_118:
        /*007c*/ 	.word	0x00000000
        /*0080*/ 	.short	0x0001
        /*0082*/ 	.short	0x0008
        /*0084*/ 	.byte	0x00, 0xf5, 0x21, 0x00


	//----- nvinfo : EIATTR_KPARAM_INFO
	.align		4
.L_119:
        /*0088*/ 	.byte	0x04, 0x17
        /*008a*/ 	.short	(.L_121 - .L_120)
.L_120:
        /*008c*/ 	.word	0x00000000
        /*0090*/ 	.short	0x0000
        /*0092*/ 	.short	0x0000
        /*0094*/ 	.byte	0x00, 0xf5, 0x21, 0x00


	//----- nvinfo : EIATTR_SPARSE_MMA_MASK
	.align		4
.L_121:
        /*0098*/ 	.byte	0x03, 0x50
        /*009a*/ 	.short	0x0000


	//----- nvinfo : EIATTR_MAXREG_COUNT
	.align		4
        /*009c*/ 	.byte	0x03, 0x1b
        /*009e*/ 	.short	0x00ff


	//----- nvinfo : EIATTR_MERCURY_ISA_VERSION
	.align		4
        /*00a0*/ 	.byte	0x03, 0x5f
        /*00a2*/ 	.short	0x0101


	//----- nvinfo : EIATTR_VRC_CTA_INIT_COUNT
	.align		4
        /*00a4*/ 	.byte	0x02, 0x4a
	.zero		1
	.zero		1


	//----- nvinfo : EIATTR_EXIT_INSTR_OFFSETS
	.align		4
        /*00a8*/ 	.byte	0x04, 0x1c
        /*00aa*/ 	.short	(.L_123 - .L_122)


	//   ....[0]....
.L_122:
        /*00ac*/ 	.word	0x000000c0


	//   ....[1]....
        /*00b0*/ 	.word	0x00000cf0


	//----- nvinfo : EIATTR_CRS_STACK_SIZE
	.align		4
.L_123:
        /*00b4*/ 	.byte	0x04, 0x1e
        /*00b6*/ 	.short	(.L_125 - .L_124)
.L_124:
        /*00b8*/ 	.word	0x00000000


	//----- nvinfo : EIATTR_CBANK_PARAM_SIZE
	.align		4
.L_125:
        /*00bc*/ 	.byte	0x03, 0x19
        /*00be*/ 	.short	0x0040


	//----- nvinfo : EIATTR_PARAM_CBANK
	.align		4
        /*00c0*/ 	.byte	0x04, 0x0a
        /*00c2*/ 	.short	(.L_127 - .L_126)
	.align		4
.L_126:
        /*00c4*/ 	.word	index@(.nv.constant0._Z17defog_cuda_kernelPfS_iiS_S_S_S_S_)
        /*00c8*/ 	.short	0x0380
        /*00ca*/ 	.short	0x0040


	//----- nvinfo : EIATTR_SW_WAR
	.align		4
.L_127:
        /*00cc*/ 	.byte	0x04, 0x36
        /*00ce*/ 	.short	(.L_129 - .L_128)
.L_128:
        /*00d0*/ 	.word	0x00000008
.L_129:


//--------------------- .nv.info._Z21abs_and_normby_kernelP7double2Pfdii --------------------------
	.section	.nv.info._Z21abs_and_normby_kernelP7double2Pfdii,"",@"SHT_CUDA_INFO"
	.sectionflags	@""
	.align	4


	//----- nvinfo : EIATTR_CUDA_API_VERSION
	.align		4
        /*0000*/ 	.byte	0x04, 0x37
        /*0002*/ 	.short	(.L_131 - .L_130)
.L_130:
        /*0004*/ 	.word	0x00000082


	//----- nvinfo : EIATTR_KPARAM_INFO
	.align		4
.L_131:
        /*0008*/ 	.byte	0x04, 0x17
        /*000a*/ 	.short	(.L_133 - .L_132)
.L_132:
        /*000c*/ 	.word	0x00000000
        /*0010*/ 	.short	0x0004
        /*0012*/ 	.short	0x001c
        /*0014*/ 	.byte	0x00, 0xf0, 0x11, 0x00


	//----- nvinfo : EIATTR_KPARAM_INFO
	.align		4
.L_133:
        /*0018*/ 	.byte	0x04, 0x17
        /*001a*/ 	.short	(.L_135 - .L_134)
.L_134:
        /*001c*/ 	.word	0x00000000
        /*0020*/ 	.short	0x0003
        /*0022*/ 	.short	0x0018
        /*0024*/ 	.byte	0x00, 0xf0, 0x11, 0x00


	//----- nvinfo : EIATTR_KPARAM_INFO
	.align		4
.L_135:
        /*0028*/ 	.byte	0x04, 0x17
        /*002a*/ 	.short	(.L_137 - .L_136)
.L_136:
        /*002c*/ 	.word	0x00000000
        /*0030*/ 	.short	0x0002
        /*0032*/ 	.short	0x0010
        /*0034*/ 	.byte	0x00, 0xf0, 0x21, 0x00


	//----- nvinfo : EIATTR_KPARAM_INFO
	.align		4
.L_137:
        /*0038*/ 	.byte	0x04, 0x17
        /*003a*/ 	.short	(.L_139 - .L_138)
.L_138:
        /*003c*/ 	.word	0x00000000
        /*0040*/ 	.short	0x0001
        /*0042*/ 	.short	0x0008
        /*0044*/ 	.byte	0x00, 0xf5, 0x21, 0x00


	//----- nvinfo : EIATTR_KPARAM_INFO
	.align		4
.L_139:
        /*0048*/ 	.byte	0x04, 0x17
        /*004a*/ 	.short	(.L_141 - .L_140)
.L_140:
        /*004c*/ 	.word	0x00000000
        /*0050*/ 	.short	0x0000
        /*0052*/ 	.short	0x0000
        /*0054*/ 	.byte	0x00, 0xf5, 0x21, 0x00


	//----- nvinfo : EIATTR_SPARSE_MMA_MASK
	.align		4
.L_141:
        /*0058*/ 	.byte	0x03, 0x50
        /*005a*/ 	.short	0x0000


	//----- nvinfo : EIATTR_MAXREG_COUNT
	.align		4
        /*005c*/ 	.byte	0x03, 0x1b
        /*005e*/ 	.short	0x00ff


	//----- nvinfo : EIATTR_MERCURY_ISA_VERSION
	.align		4
        /*0060*/ 	.byte	0x03, 0x5f
        /*0062*/ 	.short	0x0101


	//----- nvinfo : EIATTR_VRC_CTA_INIT_COUNT
	.align		4
        /*0064*/ 	.byte	0x02, 0x4a
	.zero		1
	.zero		1


	//----- nvinfo : EIATTR_EXIT_INSTR_OFFSETS
	.align		4
        /*0068*/ 	.byte	0x04, 0x1c
        /*006a*/ 	.short	(.L_143 - .L_142)


	//   ....[0]....
.L_142:
        /*006c*/ 	.word	0x000000d0


	//   ....[1]....
        /*0070*/ 	.word	0x000005f0


	//----- nvinfo : EIATTR_CRS_STACK_SIZE
	.align		4
.L_143:
        /*0074*/ 	.byte	0x04, 0x1e
        /*0076*/ 	.short	(.L_145 - .L_144)
.L_144:
        /*0078*/ 	.word	0x00000000


	//----- nvinfo : EIATTR_CBANK_PARAM_SIZE
	.align		4
.L_145:
        /*007c*/ 	.byte	0x03, 0x19
        /*007e*/ 	.short	0x0020


	//----- nvinfo : EIATTR_PARAM_CBANK
	.align		4
        /*0080*/ 	.byte	0x04, 0x0a
        /*0082*/ 	.short	(.L_147 - .L_146)
	.align		4
.L_146:
        /*0084*/ 	.word	index@(.nv.constant0._Z21abs_and_normby_kernelP7double2Pfdii)
        /*0088*/ 	.short	0x0380
        /*008a*/ 	.short	0x0020


	//----- nvinfo : EIATTR_SW_WAR
	.align		4
.L_147:
        /*008c*/ 	.byte	0x04, 0x36
        /*008e*/ 	.short	(.L_149 - .L_148)
.L_148:
        /*0090*/ 	.word	0x00000008
.L_149:


//--------------------- .nv.info._Z25crossPowerSpectrum_kernelP7double2S0_ii --------------------------
	.section	.nv.info._Z25crossPowerSpectrum_kernelP7double2S0_ii,"",@"SHT_CUDA_INFO"
	.sectionflags	@""
	.align	4


	//----- nvinfo : EIATTR_CUDA_API_VERSION
	.align		4
        /*0000*/ 	.byte	0x04, 0x37
        /*0002*/ 	.short	(.L_151 - .L_150)
.L_150:
        /*0004*/ 	.word	0x00000082


	//----- nvinfo : EIATTR_KPARAM_INFO
	.align		4
.L_151:
        /*0008*/ 	.byte	0x04, 0x17
        /*000a*/ 	.short	(.L_153 - .L_152)
.L_152:
        /*000c*/ 	.word	0x00000000
        /*0010*/ 	.short	0x0003
        /*0012*/ 	.short	0x0014
        /*0014*/ 	.byte	0x00, 0xf0, 0x11, 0x00


	//----- nvinfo : EIATTR_KPARAM_INFO
	.align		4
.L_153:
        /*0018*/ 	.byte	0x04, 0x17
        /*001a*/ 	.short	(.L_155 - .L_154)
.L_154:
        /*001c*/ 	.word	0x00000000
        /*0020*/ 	.short	0x0002
        /*0022*/ 	.short	0x0010
        /*0024*/ 	.byte	0x00, 0xf0, 0x11, 0x00


	//----- nvinfo : EIATTR_KPARAM_INFO
	.align		4
.L_155:
        /*0028*/ 	.byte	0x04, 0x17
        /*002a*/ 	.short	(.L_157 - .L_156)
.L_156:
        /*002c*/ 	.word	0x00000000
        /*0030*/ 	.short	0x0001
        /*0032*/ 	.short	0x0008
        /*0034*/ 	.byte	0x00, 0xf5, 0x21, 0x00


	//----- nvinfo : EIATTR_KPARAM_INFO
	.align		4
.L_157:
        /*0038*/ 	.byte	0x04, 0x17
        /*003a*/ 	.short	(.L_159 - .L_158)
.L_158:
        /*003c*/ 	.word	0x00000000
        /*0040*/ 	.short	0x0000
        /*0042*/ 	.short	0x0000
        /*0044*/ 	.byte	0x00, 0xf5, 0x21, 0x00


	//----- nvinfo : EIATTR_SPARSE_MMA_MASK
	.align		4
.L_159:
        /*0048*/ 	.byte	0x03, 0x50
        /*004a*/ 	.short	0x0000


	//----- nvinfo : EIATTR_MAXREG_COUNT
	.align		4
        /*004c*/ 	.byte	0x03, 0x1b
        /*004e*/ 	.short	0x00ff


	//----- nvinfo : EIATTR_MERCURY_ISA_VERSION
	.align		4
        /*0050*/ 	.byte	0x03, 0x5f
        /*0052*/ 	.short	0x0101


	//----- nvinfo : EIATTR_VRC_CTA_INIT_COUNT
	.align		4
        /*0054*/ 	.byte	0x02, 0x4a
	.zero		1
	.zero		1


	//----- nvinfo : EIATTR_EXIT_INSTR_OFFSETS
	.align		4
        /*0058*/ 	.byte	0x04, 0x1c
        /*005a*/ 	.short	(.L_161 - .L_160)


	//   ....[0]....
.L_160:
        /*005c*/ 	.word	0x000000d0


	//   ....[1]....
        /*0060*/ 	.word	0x00000850


	//----- nvinfo : EIATTR_CRS_STACK_SIZE
	.align		4
.L_161:
        /*0064*/ 	.byte	0x04, 0x1e
        /*0066*/ 	.short	(.L_163 - .L_162)
.L_162:
        /*0068*/ 	.word	0x00000000


	//----- nvinfo : EIATTR_CBANK_PARAM_SIZE
	.align		4
.L_163:
        /*006c*/ 	.byte	0x03, 0x19
        /*006e*/ 	.short	0x0018


	//----- nvinfo : EIATTR_PARAM_CBANK
	.align		4
        /*0070*/ 	.byte	0x04, 0x0a
        /*0072*/ 	.short	(.L_165 - .L_164)
	.align		4
.L_164:
        /*0074*/ 	.word	index@(.nv.constant0._Z25crossPowerSpectrum_kernelP7double2S0_ii)
        /*0078*/ 	.short	0x0380
        /*007a*/ 	.short	0x0018


	//----- nvinfo : EIATTR_SW_WAR
	.align		4
.L_165:
        /*007c*/ 	.byte	0x04, 0x36
        /*007e*/ 	.short	(.L_167 - .L_166)
.L_166:
        /*0080*/ 	.word	0x00000008
.L_167:


//--------------------- .nv.info._Z26high_pass_filtering_kernelP7double2Pfiidd --------------------------
	.section	.nv.info._Z26high_pass_filtering_kernelP7double2Pfiidd,"",@"SHT_CUDA_INFO"
	.sectionflags	@""
	.align	4


	//----- nvinfo : EIATTR_CUDA_API_VERSION
	.align		4
        /*0000*/ 	.byte	0x04, 0x37
        /*0002*/ 	.short	(.L_169 - .L_168)
.L_168:
        /*0004*/ 	.word	0x00000082


	//----- nvinfo : EIATTR_KPARAM_INFO
	.align		4
.L_169:
        /*0008*/ 	.byte	0x04, 0x17
        /*000a*/ 	.short	(.L_171 - .L_170)
.L_170:
        /*000c*/ 	.word	0x00000000
        /*0010*/ 	.short	0x0005
        /*0012*/ 	.short	0x0020
        /*0014*/ 	.byte	0x00, 0xf0, 0x21, 0x00


	//----- nvinfo : EIATTR_KPARAM_INFO
	.align		4
.L_171:
        /*0018*/ 	.byte	0x04, 0x17
        /*001a*/ 	.short	(.L_173 - .L_172)
.L_172:
        /*001c*/ 	.word	0x00000000
        /*0020*/ 	.short	0x0004
        /*0022*/ 	.short	0x0018
        /*0024*/ 	.byte	0x00, 0xf0, 0x21, 0x00


	//----- nvinfo : EIATTR_KPARAM_INFO
	.align		4
.L_173:
        /*0028*/ 	.byte	0x04, 0x17
        /*002a*/ 	.short	(.L_175 - .L_174)
.L_174:
        /*002c*/ 	.word	0x00000000
        /*0030*/ 	.short	0x0003
        /*0032*/ 	.short	0x0014
        /*0034*/ 	.byte	0x00, 0xf0, 0x11, 0x00


	//----- nvinfo : EIATTR_KPARAM_INFO
	.align		4
.L_175:
        /*0038*/ 	.byte	0x04, 0x17
        /*003a*/ 	.short	(.L_177 - .L_176)
.L_176:
        /*003c*/ 	.word	0x00000000
        /*0040*/ 	.short	0x0002
        /*0042*/ 	.short	0x0010
        /*0044*/ 	.byte	0x00, 0xf0, 0x11, 0x00


	//----- nvinfo : EIATTR_KPARAM_INFO
	.align		4
.L_177:
        /*0048*/ 	.byte	0x04, 0x17
        /*004a*/ 	.short	(.L_179 - .L_178)
.L_178:
        /*004c*/ 	.word	0x00000000
        /*0050*/ 	.short	0x0001
        /*0052*/ 	.short	0x0008
        /*0054*/ 	.byte	0x00, 0xf5, 0x21, 0x00


	//----- nvinfo : EIATTR_KPARAM_INFO
	.align		4
.L_179:
        /*0058*/ 	.byte	0x04, 0x17
        /*005a*/ 	.short	(.L_181 - .L_180)
.L_180:
        /*005c*/ 	.word	0x00000000
        /*0060*/ 	.short	0x0000
        /*0062*/ 	.short	0x0000
        /*0064*/ 	.byte	0x00, 0xf5, 0x21, 0x00


	//----- nvinfo : EIATTR_SPARSE_MMA_MASK
	.align		4
.L_181:
        /*0068*/ 	.byte	0x03, 0x50
        /*006a*/ 	.short	0x0000


	//----- nvinfo : EIATTR_MAXREG_COUNT
	.align		4
        /*006c*/ 	.byte	0x03, 0x1b
        /*006e*/ 	.short	0x00ff


	//----- nvinfo : EIATTR_MERCURY_ISA_VERSION
	.align		4
        /*0070*/ 	.byte	0x03, 0x5f
        /*0072*/ 	.short	0x0101


	//----- nvinfo : EIATTR_VRC_CTA_INIT_COUNT
	.align		4
        /*0074*/ 	.byte	0x02, 0x4a
	.zero		1
	.zero		1


	//----- nvinfo : EIATTR_EXIT_INSTR_OFFSETS
	.align		4
        /*0078*/ 	.byte	0x04, 0x1c
        /*007a*/ 	.short	(.L_183 - .L_182)


	//   ....[0]....
.L_182:
        /*007c*/ 	.word	0x000000d0


	//   ....[1]....
        /*0080*/ 	.word	0x000008f0


	//----- nvinfo : EIATTR_CRS_STACK_SIZE
	.align		4
.L_183:
        /*0084*/ 	.byte	0x04, 0x1e
        /*0086*/ 	.short	(.L_185 - .L_184)
.L_184:
        /*0088*/ 	.word	0x00000000


	//----- nvinfo : EIATTR_CBANK_PARAM_SIZE
	.align		4
.L_185:
        /*008c*/ 	.byte	0x03, 0x19
        /*008e*/ 	.short	0x0028


	//----- nvinfo : EIATTR_PARAM_CBANK
	.align		4
        /*0090*/ 	.byte	0x04, 0x0a
        /*0092*/ 	.short	(.L_187 - .L_186)
	.align		4
.L_186:
        /*0094*/ 	.word	index@(.nv.constant0._Z26high_pass_filtering_kernelP7double2Pfiidd)
        /*0098*/ 	.short	0x0380
        /*009a*/ 	.short	0x0028


	//----- nvinfo : EIATTR_SW_WAR
	.align		4
.L_187:
        /*009c*/ 	.byte	0x04, 0x36
        /*009e*/ 	.short	(.L_189 - .L_188)
.L_188:
        /*00a0*/ 	.word	0x00000008
.L_189:


//--------------------- .nv.info._Z18fftshift_2D_kernelP7double2ii --------------------------
	.section	.nv.info._Z18fftshift_2D_kernelP7double2ii,"",@"SHT_CUDA_INFO"
	.sectionflags	@""
	.align	4


	//----- nvinfo : EIATTR_CUDA_API_VERSION
	.align		4
        /*0000*/ 	.byte	0x04, 0x37
        /*0002*/ 	.short	(.L_191 - .L_190)
.L_190:
        /*0004*/ 	.word	0x00000082


	//----- nvinfo : EIATTR_KPARAM_INFO
	.align		4
.L_191:
        /*0008*/ 	.byte	0x04, 0x17
        /*000a*/ 	.short	(.L_193 - .L_192)
.L_192:
        /*000c*/ 	.word	0x00000000
        /*0010*/ 	.short	0x0002
        /*0012*/ 	.short	0x000c
        /*0014*/ 	.byte	0x00, 0xf0, 0x11, 0x00


	//----- nvinfo : EIATTR_KPARAM_INFO
	.align		4
.L_193:
        /*0018*/ 	.byte	0x04, 0x17
        /*001a*/ 	.short	(.L_195 - .L_194)
.L_194:
        /*001c*/ 	.word	0x00000000
        /*0020*/ 	.short	0x0001
        /*0022*/ 	.short	0x0008
        /*0024*/ 	.byte	0x00, 0xf0, 0x11, 0x00


	//----- nvinfo : EIATTR_KPARAM_INFO
	.align		4
.L_195:
        /*0028*/ 	.byte	0x04, 0x17
        /*002a*/ 	.short	(.L_197 - .L_196)
.L_196:
        /*002c*/ 	.word	0x00000000
        /*0030*/ 	.short	0x0000
        /*0032*/ 	.short	0x0000
        /*0034*/ 	.byte	0x00, 0xf5, 0x21, 0x00


	//----- nvinfo : EIATTR_SPARSE_MMA_MASK
	.align		4
.L_197:
        /*0038*/ 	.byte	0x03, 0x50
        /*003a*/ 	.short	0x0000


	//----- nvinfo : EIATTR_MAXREG_COUNT
	.align		4
        /*003c*/ 	.byte	0x03, 0x1b
        /*003e*/ 	.short	0x00ff


	//----- nvinfo : EIATTR_MERCURY_ISA_VERSION
	.align		4
        /*0040*/ 	.byte	0x03, 0x5f
        /*0042*/ 	.short	0x0101


	//----- nvinfo : EIATTR_VRC_CTA_INIT_COUNT
	.align		4
        /*0044*/ 	.byte	0x02, 0x4a
	.zero		1
	.zero		1


	//----- nvinfo : EIATTR_EXIT_INSTR_OFFSETS
	.align		4
        /*0048*/ 	.byte	0x04, 0x1c
        /*004a*/ 	.short	(.L_199 - .L_198)


	//   ....[0]....
.L_198:
        /*004c*/ 	.word	0x000000e0


	//   ....[1]....
        /*0050*/ 	.word	0x000001f0


	//----- nvinfo : EIATTR_CBANK_PARAM_SIZE
	.align		4
.L_199:
        /*0054*/ 	.byte	0x03, 0x19
        /*0056*/ 	.short	0x0010


	//----- nvinfo : EIATTR_PARAM_CBANK
	.align		4
        /*0058*/ 	.byte	0x04, 0x0a
        /*005a*/ 	.short	(.L_201 - .L_200)
	.align		4
.L_200:
        /*005c*/ 	.word	index@(.nv.constant0._Z18fftshift_2D_kernelP7double2ii)
        /*0060*/ 	.short	0x0380
        /*0062*/ 	.short	0x0010


	//----- nvinfo : EIATTR_SW_WAR
	.align		4
.L_201:
        /*0064*/ 	.byte	0x04, 0x36
        /*0066*/ 	.short	(.L_203 - .L_202)
.L_202:
        /*0068*/ 	.word	0x00000008
.L_203:


//--------------------- .nv.info.copy_R2C_kernel  --------------------------
	.section	.nv.info.copy_R2C_kernel,"",@"SHT_CUDA_INFO"
	.sectionflags	@""
	.align	4


	//----- nvinfo : EIATTR_CUDA_API_VERSION
	.align		4
        /*0000*/ 	.byte	0x04, 0x37
        /*0002*/ 	.short	(.L_205 - .L_204)
.L_204:
        /*0004*/ 	.word	0x00000082


	//----- nvinfo : EIATTR_KPARAM_INFO
	.align		4
.L_205:
        /*0008*/ 	.byte	0x04, 0x17
        /*000a*/ 	.short	(.L_207 - .L_206)
.L_206:
        /*000c*/ 	.word	0x00000000
        /*0010*/ 	.short	0x0002
        /*0012*/ 	.short	0x0010
        /*0014*/ 	.byte	0x00, 0xf0, 0x11, 0x00


	//----- nvinfo : EIATTR_KPARAM_INFO
	.align		4
.L_207:
        /*0018*/ 	.byte	0x04, 0x17
        /*001a*/ 	.short	(.L_209 - .L_208)
.L_208:
        /*001c*/ 	.word	0x00000000
        /*0020*/ 	.short	0x0001
        /*0022*/ 	.short	0x0008
        /*0024*/ 	.byte	0x00, 0xf5, 0x21, 0x00


	//----- nvinfo : EIATTR_KPARAM_INFO
	.align		4
.L_209:
        /*0028*/ 	.byte	0x04, 0x17
        /*002a*/ 	.short	(.L_211 - .L_210)
.L_210:
        /*002c*/ 	.word	0x00000000
        /*0030*/ 	.short	0x0000
        /*0032*/ 	.short	0x0000
        /*0034*/ 	.byte	0x00, 0xf5, 0x21, 0x00


	//----- nvinfo : EIATTR_SPARSE_MMA_MASK
	.align		4
.L_211:
        /*0038*/ 	.byte	0x03, 0x50
        /*003a*/ 	.short	0x0000


	//----- nvinfo : EIATTR_MAXREG_COUNT
	.align		4
        /*003c*/ 	.byte	0x03, 0x1b
        /*003e*/ 	.short	0x00ff


	//----- nvinfo : EIATTR_MERCURY_ISA_VERSION
	.align		4
        /*0040*/ 	.byte	0x03, 0x5f
        /*0042*/ 	.short	0x0101


	//----- nvinfo : EIATTR_VRC_CTA_INIT_COUNT
	.align		4
        /*0044*/ 	.byte	0x02, 0x4a
	.zero		1
	.zero		1


	//----- nvinfo : EIATTR_EXIT_INSTR_OFFSETS
	.align		4
        /*0048*/ 	.byte	0x04, 0x1c
        /*004a*/ 	.short	(.L_213 - .L_212)


	//   ....[0]....
.L_212:
        /*004c*/ 	.word	0x00000070


	//   ....[1]....
        /*0050*/ 	.word	0x00000110


	//----- nvinfo : EIATTR_CBANK_PARAM_SIZE
	.align		4
.L_213:
        /*0054*/ 	.byte	0x03, 0x19
        /*0056*/ 	.short	0x0014


	//----- nvinfo : EIATTR_PARAM_CBANK
	.align		4
        /*0058*/ 	.byte	0x04, 0x0a
        /*005a*/ 	.short	(.L_215 - .L_214)
	.align		4
.L_214:
        /*005c*/ 	.word	index@(.nv.constant0.copy_R2C_kernel)
        /*0060*/ 	.short	0x0380
        /*0062*/ 	.short	0x0014


	//----- nvinfo : EIATTR_SW_WAR
	.align		4
.L_215:
        /*0064*/ 	.byte	0x04, 0x36
        /*0066*/ 	.short	(.L_217 - .L_216)
.L_216:
        /*0068*/ 	.word	0x00000008
.L_217:


//--------------------- .nv.info.addKernel        --------------------------
	.section	.nv.info.addKernel,"",@"SHT_CUDA_INFO"
	.sectionflags	@""
	.align	4


	//----- nvinfo : EIATTR_CUDA_API_VERSION
	.align		4
        /*0000*/ 	.byte	0x04, 0x37
        /*0002*/ 	.short	(.L_219 - .L_218)
.L_218:
        /*0004*/ 	.word	0x00000082


	//----- nvinfo : EIATTR_KPARAM_INFO
	.align		4
.L_219:
        /*0008*/ 	.byte	0x04, 0x17
        /*000a*/ 	.short	(.L_221 - .L_220)
.L_220:
        /*000c*/ 	.word	0x00000000
        /*0010*/ 	.short	0x0002
        /*0012*/ 	.short	0x0010
        /*0014*/ 	.byte	0x00, 0xf5, 0x21, 0x00


	//----- nvinfo : EIATTR_KPARAM_INFO
	.align		4
.L_221:
        /*0018*/ 	.byte	0x04, 0x17
        /*001a*/ 	.short	(.L_223 - .L_222)
.L_222:
        /*001c*/ 	.word	0x00000000
        /*0020*/ 	.short	0x0001
        /*0022*/ 	.short	0x0008
        /*0024*/ 	.byte	0x00, 0xf5, 0x21, 0x00


	//----- nvinfo : EIATTR_KPARAM_INFO
	.align		4
.L_223:
        /*0028*/ 	.byte	0x04, 0x17
        /*002a*/ 	.short	(.L_225 - .L_224)
.L_224:
        /*002c*/ 	.word	0x00000000
        /*0030*/ 	.short	0x0000
        /*0032*/ 	.short	0x0000
        /*0034*/ 	.byte	0x00, 0xf5, 0x21, 0x00


	//----- nvinfo : EIATTR_SPARSE_MMA_MASK
	.align		4
.L_225:
        /*0038*/ 	.byte	0x03, 0x50
        /*003a*/ 	.short	0x0000


	//----- nvinfo : EIATTR_MAXREG_COUNT
	.align		4
        /*003c*/ 	.byte	0x03, 0x1b
        /*003e*/ 	.short	0x00ff


	//----- nvinfo : EIATTR_MERCURY_ISA_VERSION
	.align		4
        /*0040*/ 	.byte	0x03, 0x5f
        /*0042*/ 	.short	0x0101


	//----- nvinfo : EIATTR_VRC_CTA_INIT_COUNT
	.align		4
        /*0044*/ 	.byte	0x02, 0x4a
	.zero		1
	.zero		1


	//----- nvinfo : EIATTR_EXIT_INSTR_OFFSETS
	.align		4
        /*0048*/ 	.byte	0x04, 0x1c
        /*004a*/ 	.short	(.L_227 - .L_226)


	//   ....[0]....
.L_226:
        /*004c*/ 	.word	0x000000d0


	//----- nvinfo : EIATTR_CBANK_PARAM_SIZE
	.align		4
.L_227:
        /*0050*/ 	.byte	0x03, 0x19
        /*0052*/ 	.short	0x0018


	//----- nvinfo : EIATTR_PARAM_CBANK
	.align		4
        /*0054*/ 	.byte	0x04, 0x0a
        /*0056*/ 	.short	(.L_229 - .L_228)
	.align		4
.L_228:
        /*0058*/ 	.word	index@(.nv.constant0.addKernel)
        /*005c*/ 	.short	0x0380
        /*005e*/ 	.short	0x0018


	//----- nvinfo : EIATTR_SW_WAR
	.align		4
.L_229:
        /*0060*/ 	.byte	0x04, 0x36
        /*0062*/ 	.short	(.L_231 - .L_230)
.L_230:
        /*0064*/ 	.word	0x00000008
.L_231:


//--------------------- .nv.callgraph             --------------------------
	.section	.nv.callgraph,"",@"SHT_CUDA_CALLGRAPH"
	.align	4
	.sectionentsize	8
	.align		4
        /*0000*/ 	.word	0x00000000
	.align		4
        /*0004*/ 	.word	0xffffffff
	.align		4
        /*0008*/ 	.word	0x00000000
	.align		4
        /*000c*/ 	.word	0xfffffffe
	.align		4
        /*0010*/ 	.word	0x00000000
	.align		4
        /*0014*/ 	.word	0xfffffffd
	.align		4
        /*0018*/ 	.word	0x00000000
	.align		4
        /*001c*/ 	.word	0xfffffffc


//--------------------- .nv.constant4             --------------------------
	.section	.nv.constant4,"a",@progbits
	.align	8
	.align		8
.nv.constant4:
        /*0000*/ 	.dword	__cudart_i2opi_d
	.align		8
        /*0008*/ 	.dword	__cudart_sin_cos_coeffs


//--------------------- .text._Z18defog_cuda_kernel2PfS_iiS_S_S_ffffff --------------------------
	.section	.text._Z18defog_cuda_kernel2PfS_iiS_S_S_ffffff,"ax",@progbits
	.align	128
        .global         _Z18defog_cuda_kernel2PfS_iiS_S_S_ffffff
        .type           _Z18defog_cuda_kernel2PfS_iiS_S_S_ffffff,@function
        .size           _Z18defog_cuda_kernel2PfS_iiS_S_S_ffffff,(.L_x_117 - _Z18defog_cuda_kernel2PfS_iiS_S_S_ffffff)
        .other          _Z18defog_cuda_kernel2PfS_iiS_S_S_ffffff,@"STO_CUDA_ENTRY STV_DEFAULT"
_Z18defog_cuda_kernel2PfS_iiS_S_S_ffffff:
.text._Z18defog_cuda_kernel2PfS_iiS_S_S_ffffff:
[----:B------:R-:W-:Y:S01]  /*0000*/  LDC R1, c[0x0][0x37c] ;  /* 0x0000df00ff017b82 */ /* 0x000fe20000000800 */
[----:B------:R-:W0:Y:S07]  /*0010*/  S2R R2, SR_TID.Y ;  /* 0x0000000000027919 */ /* 0x000e2e0000002200 */
[----:B------:R-:W1:Y:S01]  /*0020*/  LDC R0, c[0x0][0x360] ;  /* 0x0000d800ff007b82 */ /* 0x000e620000000800 */
[----:B------:R-:W2:Y:S01]  /*0030*/  LDCU.64 UR6, c[0x0][0x390] ;  /* 0x00007200ff0677ac */ /* 0x000ea20008000a00 */
[----:B------:R-:W1:Y:S06]  /*0040*/  S2R R5, SR_TID.X ;  /* 0x0000000000057919 */ /* 0x000e6c0000002100 */
[----:B------:R-:W0:Y:S08]  /*0050*/  S2UR UR5, SR_CTAID.Y ;  /* 0x00000000000579c3 */ /* 0x000e300000002600 */
[----:B------:R-:W0:Y:S08]  /*0060*/  LDC R3, c[0x0][0x364] ;  /* 0x0000d900ff037b82 */ /* 0x000e300000000800 */
[----:B------:R-:W1:Y:S01]  /*0070*/  S2UR UR4, SR_CTAID.X ;  /* 0x00000000000479c3 */ /* 0x000e620000002500 */
[----:B0-----:R-:W-:-:S05]  /*0080*/  IMAD R3, R3, UR5, R2 ;  /* 0x0000000503037c24 */ /* 0x001fca000f8e0202 */
[----:B--2---:R-:W-:Y:S01]  /*0090*/  ISETP.GE.AND P0, PT, R3, UR7, PT ;  /* 0x0000000703007c0c */ /* 0x004fe2000bf06270 */
[----:B-1----:R-:W-:-:S05]  /*00a0*/  IMAD R0, R0, UR4, R5 ;  /* 0x0000000400007c24 */ /* 0x002fca000f8e0205 */
[----:B------:R-:W-:-:S13]  /*00b0*/  ISETP.GE.OR P0, PT, R0, UR6, P0 ;  /* 0x0000000600007c0c */ /* 0x000fda0008706670 */
[----:B------:R-:W-:Y:S05]  /*00c0*/  @P0 EXIT ;  /* 0x000000000000094d */ /* 0x000fea0003800000 */
[----:B------:R-:W0:Y:S01]  /*00d0*/  LDC.64 R6, c[0x0][0x380] ;  /* 0x0000e000ff067b82 */ /* 0x000e220000000a00 */
[----:B------:R-:W1:Y:S01]  /*00e0*/  LDCU.64 UR4, c[0x0][0x358] ;  /* 0x00006b00ff0477ac */ /* 0x000e620008000a00 */
[----:B------:R-:W-:-:S04]  /*00f0*/  IMAD R12, R3, UR6, R0 ;  /* 0x00000006030c7c24 */ /* 0x000fc8000f8e0200 */
[----:B------:R-:W-:Y:S02]  /*0100*/  IMAD R12, R12, 0x3, RZ ;  /* 0x000000030c0c7824 */ /* 0x000fe400078e02ff */
[----:B------:R-:W2:Y:S08]  /*0110*/  LDC.64 R4, c[0x0][0x388] ;  /* 0x0000e200ff047b82 */ /* 0x000eb00000000a00 */
[----:B------:R-:W3:Y:S01]  /*0120*/  LDC R11, c[0x0][0x3b0] ;  /* 0x0000ec00ff0b7b82 */ /* 0x000ee20000000800 */
[----:B0-----:R-:W-:-:S05]  /*0130*/  IMAD.WIDE R6, R12, 0x4, R6 ;  /* 0x000000040c067825 */ /* 0x001fca00078e0206 */
[----:B-1----:R-:W4:Y:S01]  /*0140*/  LDG.E R0, desc[UR4][R6.64] ;  /* 0x0000000406007981 */ /* 0x002f22000c1e1900 */
[----:B--2---:R-:W-:-:S05]  /*0150*/  IMAD.WIDE R4, R12, 0x4, R4 ;  /* 0x000000040c047825 */ /* 0x004fca00078e0204 */
[----:B------:R-:W4:Y:S01]  /*0160*/  LDG.E R3, desc[UR4][R4.64] ;  /* 0x0000000404037981 */ /* 0x000f22000c1e1900 */
[----:B---3--:R-:W0:Y:S01]  /*0170*/  MUFU.RCP R2, R11 ;  /* 0x0000000b00027308 */ /* 0x008e220000001000 */
[----:B------:R-:W-:Y:S01]  /*0180*/  BSSY.RECONVERGENT B0, `(.L_x_0) ;  /* 0x000000e000007945 */ /* 0x000fe20003800200 */
[----:B0-----:R-:W-:-:S04]  /*0190*/  FFMA R9, R2, -R11, 1 ;  /* 0x3f80000002097423 */ /* 0x001fc8000000080b */
[----:B------:R-:W-:Y:S01]  /*01a0*/  FFMA R9, R2, R9, R2 ;  /* 0x0000000902097223 */ /* 0x000fe20000000002 */
[----:B----4-:R-:W-:-:S04]  /*01b0*/  FADD R0, R0, -R3 ;  /* 0x8000000300007221 */ /* 0x010fc80000000000 */
[----:B------:R-:W0:Y:S01]  /*01c0*/  FCHK P0, R0, R11 ;  /* 0x0000000b00007302 */ /* 0x000e220000000000 */
[----:B------:R-:W-:-:S04]  /*01d0*/  FFMA R2, R0, R9, RZ ;  /* 0x0000000900027223 */ /* 0x000fc800000000ff */
[----:B------:R-:W-:-:S04]  /*01e0*/  FFMA R3, R2, -R11, R0 ;  /* 0x8000000b02037223 */ /* 0x000fc80000000000 */
[----:B------:R-:W-:Y:S01]  /*01f0*/  FFMA R3, R9, R3, R2 ;  /* 0x0000000309037223 */ /* 0x000fe20000000002 */
[----:B0-----:R-:W-:Y:S06]  /*0200*/  @!P0 BRA `(.L_x_1) ;  /* 0x0000000000148947 */ /* 0x001fec0003800000 */
[----:B------:R-:W0:Y:S01]  /*0210*/  LDCU UR6, c[0x0][0x3b0] ;  /* 0x00007600ff0677ac */ /* 0x000e220008000800 */
[----:B------:R-:W-:Y:S02]  /*0220*/  MOV R2, 0x250 ;  /* 0x0000025000027802 */ /* 0x000fe40000000f00 */
[----:B0-----:R-:W-:-:S07]  /*0230*/  MOV R3, UR6 ;  /* 0x0000000600037c02 */ /* 0x001fce0008000f00 */
[----:B------:R-:W-:Y:S05]  /*0240*/  CALL.REL.NOINC `($__internal_0_$__cuda_sm3x_div_rn_noftz_f32_slowpath) ;  /* 0x0000000800c07944 */ /* 0x000fea0003c00000 */
[----:B------:R-:W-:-:S07]  /*0250*/  IMAD.MOV.U32 R3, RZ, RZ, R0 ;  /* 0x000000ffff037224 */ /* 0x000fce00078e0000 */
.L_x_1:
[----:B------:R-:W-:Y:S05]  /*0260*/  BSYNC.RECONVERGENT B0 ;  /* 0x0000000000007941 */ /* 0x000fea0003800200 */
.L_x_0:
[----:B------:R-:W0:Y:S01]  /*0270*/  LDC R10, c[0x0][0x3bc] ;  /* 0x0000ef00ff0a7b82 */ /* 0x000e220000000800 */
[----:B------:R-:W-:Y:S07]  /*0280*/  BSSY.RECONVERGENT B0, `(.L_x_2) ;  /* 0x0000011000007945 */ /* 0x000fee0003800200 */
[----:B------:R-:W1:Y:S01]  /*0290*/  LDC.64 R8, c[0x0][0x398] ;  /* 0x0000e600ff087b82 */ /* 0x000e620000000a00 */
[----:B0-----:R-:W0:Y:S01]  /*02a0*/  MUFU.RCP R0, R10 ;  /* 0x0000000a00007308 */ /* 0x001e220000001000 */
[----:B-1----:R-:W-:-:S07]  /*02b0*/  IMAD.WIDE R8, R12, 0x4, R8 ;  /* 0x000000040c087825 */ /* 0x002fce00078e0208 */
[----:B------:R-:W1:Y:S01]  /*02c0*/  FCHK P0, R3, R10 ;  /* 0x0000000a03007302 */ /* 0x000e620000000000 */
[----:B------:R2:W-:Y:S01]  /*02d0*/  STG.E desc[UR4][R8.64], R3 ;  /* 0x0000000308007986 */ /* 0x0005e2000c101904 */
[----:B0-----:R-:W-:-:S04]  /*02e0*/  FFMA R11, R0, -R10, 1 ;  /* 0x3f800000000b7423 */ /* 0x001fc8000000080a */
[----:B------:R-:W-:-:S04]  /*02f0*/  FFMA R0, R0, R11, R0 ;  /* 0x0000000b00007223 */ /* 0x000fc80000000000 */
[----:B------:R-:W-:-:S04]  /*0300*/  FFMA R2, R0, R3, RZ ;  /* 0x0000000300027223 */ /* 0x000fc800000000ff */
[----:B------:R-:W-:-:S04]  /*0310*/  FFMA R11, R2, -R10, R3 ;  /* 0x8000000a020b7223 */ /* 0x000fc80000000003 */
[----:B------:R-:W-:Y:S01]  /*0320*/  FFMA R0, R0, R11, R2 ;  /* 0x0000000b00007223 */ /* 0x000fe20000000002 */
[----:B-12---:R-:W-:Y:S06]  /*0330*/  @!P0 BRA `(.L_x_3) ;  /* 0x0000000000148947 */ /* 0x006fec0003800000 */
[----:B------:R-:W0:Y:S01]  /*0340*/  LDCU UR6, c[0x0][0x3bc] ;  /* 0x00007780ff0677ac */ /* 0x000e220008000800 */
[----:B------:R-:W-:Y:S02]  /*0350*/  MOV R0, R3 ;  /* 0x0000000300007202 */ /* 0x000fe40000000f00 */
[----:B------:R-:W-:Y:S01]  /*0360*/  MOV R2, 0x390 ;  /* 0x0000039000027802 */ /* 0x000fe20000000f00 */
[----:B0-----:R-:W-:-:S07]  /*0370*/  IMAD.U32 R3, RZ, RZ, UR6 ;  /* 0x00000006ff037e24 */ /* 0x001fce000f8e00ff */
[----:B------:R-:W-:Y:S05]  /*0380*/  CALL.REL.NOINC `($__internal_0_$__cuda_sm3x_div_rn_noftz_f32_slowpath) ;  /* 0x0000000800707944 */ /* 0x000fea0003c00000 */
.L_x_3:
[----:B------:R-:W-:Y:S05]  /*0390*/  BSYNC.RECONVERGENT B0 ;  /* 0x0000000000007941 */ /* 0x000fea0003800200 */
.L_x_2:
[----:B------:R-:W0:Y:S01]  /*03a0*/  LDC.64 R10, c[0x0][0x3a0] ;  /* 0x0000e800ff0a7b82 */ /* 0x000e220000000a00 */
[----:B------:R-:W-:-:S05]  /*03b0*/  FADD R0, -R0, 1 ;  /* 0x3f80000000007421 */ /* 0x000fca0000000100 */
[----:B------:R-:W-:-:S04]  /*03c0*/  FMNMX.NAN R0, R0, 0.0010000000474974513054, !PT ;  /* 0x3a83126f00007809 */ /* 0x000fc80007820000 */
[----:B------:R-:W-:Y:S01]  /*03d0*/  FMNMX.NAN R15, R0, 0.99900001287460327148, PT ;  /* 0x3f7fbe77000f7809 */ /* 0x000fe20003820000 */
[----:B0-----:R-:W-:-:S05]  /*03e0*/  IMAD.WIDE R10, R12, 0x4, R10 ;  /* 0x000000040c0a7825 */ /* 0x001fca00078e020a */
[----:B------:R0:W-:Y:S04]  /*03f0*/  STG.E desc[UR4][R10.64], R15 ;  /* 0x0000000f0a007986 */ /* 0x0001e8000c101904 */
[----:B------:R-:W2:Y:S04]  /*0400*/  LDG.E R0, desc[UR4][R6.64] ;  /* 0x0000000406007981 */ /* 0x000ea8000c1e1900 */
[----:B------:R-:W2:Y:S04]  /*0410*/  LDG.E R3, desc[UR4][R4.64] ;  /* 0x0000000404037981 */ /* 0x000ea8000c1e1900 */
[----:B------:R-:W3:Y:S01]  /*0420*/  LDG.E R13, desc[UR4][R8.64] ;  /* 0x00000004080d7981 */ /* 0x000ee2000c1e1900 */
[----:B------:R-:W1:Y:S01]  /*0430*/  MUFU.RCP R2, R15 ;  /* 0x0000000f00027308 */ /* 0x000e620000001000 */
[----:B------:R-:W-:Y:S01]  /*0440*/  BSSY.RECONVERGENT B0, `(.L_x_4) ;  /* 0x000000e000007945 */ /* 0x000fe20003800200 */
[----:B--2---:R-:W-:Y:S01]  /*0450*/  FADD R0, R0, R3 ;  /* 0x0000000300007221 */ /* 0x004fe20000000000 */
[----:B-1----:R-:W-:-:S03]  /*0460*/  FFMA R3, -R15, R2, 1 ;  /* 0x3f8000000f037423 */ /* 0x002fc60000000102 */
[----:B---3--:R-:W-:Y:S01]  /*0470*/  FADD R0, R0, -R13 ;  /* 0x8000000d00007221 */ /* 0x008fe20000000000 */
[----:B------:R-:W-:-:S03]  /*0480*/  FFMA R3, R2, R3, R2 ;  /* 0x0000000302037223 */ /* 0x000fc60000000002 */
[----:B------:R-:W1:Y:S01]  /*0490*/  FCHK P0, R0, R15 ;  /* 0x0000000f00007302 */ /* 0x000e620000000000 */
[----:B------:R-:W-:-:S04]  /*04a0*/  FFMA R2, R0, R3, RZ ;  /* 0x0000000300027223 */ /* 0x000fc800000000ff */
[----:B------:R-:W-:-:S04]  /*04b0*/  FFMA R13, -R15, R2, R0 ;  /* 0x000000020f0d7223 */ /* 0x000fc80000000100 */
[----:B------:R-:W-:Y:S01]  /*04c0*/  FFMA R13, R3, R13, R2 ;  /* 0x0000000d030d7223 */ /* 0x000fe20000000002 */
[----:B01----:R-:W-:Y:S06]  /*04d0*/  @!P0 BRA `(.L_x_5) ;  /* 0x0000000000108947 */ /* 0x003fec0003800000 */
[----:B------:R-:W-:Y:S02]  /*04e0*/  MOV R3, R15 ;  /* 0x0000000f00037202 */ /* 0x000fe40000000f00 */
[----:B------:R-:W-:-:S07]  /*04f0*/  MOV R2, 0x510 ;  /* 0x0000051000027802 */ /* 0x000fce0000000f00 */
[----:B------:R-:W-:Y:S05]  /*0500*/  CALL.REL.NOINC `($__internal_0_$__cuda_sm3x_div_rn_noftz_f32_slowpath) ;  /* 0x0000000800107944 */ /* 0x000fea0003c00000 */
[----:B------:R-:W-:-:S07]  /*0510*/  IMAD.MOV.U32 R13, RZ, RZ, R0 ;  /* 0x000000ffff0d7224 */ /* 0x000fce00078e0000 */
.L_x_5:
[----:B------:R-:W-:Y:S05]  /*0520*/  BSYNC.RECONVERGENT B0 ;  /* 0x0000000000007941 */ /* 0x000fea0003800200 */
.L_x_4:
[----:B------:R-:W0:Y:S01]  /*0530*/  LDC.64 R2, c[0x0][0x3a8] ;  /* 0x0000ea00ff027b82 */ /* 0x000e220000000a00 */
[----:B------:R-:W-:-:S07]  /*0540*/  FMNMX.NAN R0, R13, 0.0010000000474974513054, !PT ;  /* 0x3a83126f0d007809 */ /* 0x000fce0007820000 */
[----:B------:R-:W1:Y:S01]  /*0550*/  LDC R19, c[0x0][0x3b4] ;  /* 0x0000ed00ff137b82 */ /* 0x000e620000000800 */
[----:B0-----:R-:W-:Y:S01]  /*0560*/  IMAD.WIDE R12, R12, 0x4, R2 ;  /* 0x000000040c0c7825 */ /* 0x001fe200078e0202 */
[----:B------:R-:W-:-:S05]  /*0570*/  FMNMX.NAN R3, R0, 0.99900001287460327148, PT ;  /* 0x3f7fbe7700037809 */ /* 0x000fca0003820000 */
[----:B------:R0:W-:Y:S04]  /*0580*/  STG.E desc[UR4][R12.64], R3 ;  /* 0x000000030c007986 */ /* 0x0001e8000c101904 */
[----:B------:R-:W2:Y:S04]  /*0590*/  LDG.E R0, desc[UR4][R6.64+0x4] ;  /* 0x0000040406007981 */ /* 0x000ea8000c1e1900 */
[----:B------:R-:W2:Y:S01]  /*05a0*/  LDG.E R15, desc[UR4][R4.64+0x4] ;  /* 0x00000404040f7981 */ /* 0x000ea2000c1e1900 */
[----:B-1----:R-:W1:Y:S01]  /*05b0*/  MUFU.RCP R2, R19 ;  /* 0x0000001300027308 */ /* 0x002e620000001000 */
[----:B------:R-:W-:Y:S01]  /*05c0*/  BSSY.RECONVERGENT B0, `(.L_x_6) ;  /* 0x000000e000007945 */ /* 0x000fe20003800200 */
[----:B-1----:R-:W-:-:S04]  /*05d0*/  FFMA R17, R2, -R19, 1 ;  /* 0x3f80000002117423 */ /* 0x002fc80000000813 */
[----:B------:R-:W-:Y:S01]  /*05e0*/  FFMA R17, R2, R17, R2 ;  /* 0x0000001102117223 */ /* 0x000fe20000000002 */
[----:B--2---:R-:W-:-:S04]  /*05f0*/  FADD R0, R0, -R15 ;  /* 0x8000000f00007221 */ /* 0x004fc80000000000 */
[----:B------:R-:W1:Y:S01]  /*0600*/  FCHK P0, R0, R19 ;  /* 0x0000001300007302 */ /* 0x000e620000000000 */
[----:B------:R-:W-:-:S04]  /*0610*/  FFMA R2, R0, R17, RZ ;  /* 0x0000001100027223 */ /* 0x000fc800000000ff */
[----:B------:R-:W-:-:S04]  /*0620*/  FFMA R14, R2, -R19, R0 ;  /* 0x80000013020e7223 */ /* 0x000fc80000000000 */
[----:B------:R-:W-:Y:S01]  /*0630*/  FFMA R17, R17, R14, R2 ;  /* 0x0000000e11117223 */ /* 0x000fe20000000002 */
[----:B01----:R-:W-:Y:S06]  /*0640*/  @!P0 BRA `(.L_x_7) ;  /* 0x0000000000148947 */ /* 0x003fec0003800000 */
[----:B------:R-:W0:Y:S01]  /*0650*/  LDCU UR6, c[0x0][0x3b4] ;  /* 0x00007680ff0677ac */ /* 0x000e220008000800 */
[----:B------:R-:W-:Y:S02]  /*0660*/  MOV R2, 0x690 ;  /* 0x0000069000027802 */ /* 0x000fe40000000f00 */
[----:B0-----:R-:W-:-:S07]  /*0670*/  MOV R3, UR6 ;  /* 0x0000000600037c02 */ /* 0x001fce0008000f00 */
[----:B------:R-:W-:Y:S05]  /*0680*/  CALL.REL.NOINC `($__internal_0_$__cuda_sm3x_div_rn_noftz_f32_slowpath) ;  /* 0x0000000400b07944 */ /* 0x000fea0003c00000 */
[----:B------:R-:W-:-:S07]  /*0690*/  IMAD.MOV.U32 R17, RZ, RZ, R0 ;  /* 0x000000ffff117224 */ /* 0x000fce00078e0000 */
.L_x_7:
[----:B------:R-:W-:Y:S05]  /*06a0*/  BSYNC.RECONVERGENT B0 ;  /* 0x0000000000007941 */ /* 0x000fea0003800200 */
.L_x_6:
[----:B------:R-:W0:Y:S01]  /*06b0*/  LDC R14, c[0x0][0x3c0] ;  /* 0x0000f000ff0e7b82 */ /* 0x000e220000000800 */
[----:B------:R1:W-:Y:S01]  /*06c0*/  STG.E desc[UR4][R8.64+0x4], R17 ;  /* 0x0000041108007986 */ /* 0x0003e2000c101904 */
[----:B------:R-:W-:Y:S01]  /*06d0*/  BSSY.RECONVERGENT B0, `(.L_x_8) ;  /* 0x000000e000007945 */ /* 0x000fe20003800200 */
[----:B0-----:R-:W0:Y:S08]  /*06e0*/  MUFU.RCP R0, R14 ;  /* 0x0000000e00007308 */ /* 0x001e300000001000 */
[----:B------:R-:W2:Y:S01]  /*06f0*/  FCHK P0, R17, R14 ;  /* 0x0000000e11007302 */ /* 0x000ea20000000000 */
        /* <DEDUP_REMOVED lines=8> */
[----:B------:R-:W-:Y:S02]  /*0780*/  MOV R2, 0x7b0 ;  /* 0x000007b000027802 */ /* 0x000fe40000000f00 */
[----:B0-----:R-:W-:-:S07]  /*0790*/  MOV R3, UR6 ;  /* 0x0000000600037c02 */ /* 0x001fce0008000f00 */
[----:B------:R-:W-:Y:S05]  /*07a0*/  CALL.REL.NOINC `($__internal_0_$__cuda_sm3x_div_rn_noftz_f32_slowpath) ;  /* 0x0000000400687944 */ /* 0x000fea0003c00000 */
.L_x_9:
[----:B------:R-:W-:Y:S05]  /*07b0*/  BSYNC.RECONVERGENT B0 ;  /* 0x0000000000007941 */ /* 0x000fea0003800200 */
.L_x_8:
[----:B------:R-:W-:-:S05]  /*07c0*/  FADD R0, -R0, 1 ;  /* 0x3f80000000007421 */ /* 0x000fca0000000100 */
[----:B------:R-:W-:-:S04]  /*07d0*/  FMNMX.NAN R0, R0, 0.0010000000474974513054, !PT ;  /* 0x3a83126f00007809 */ /* 0x000fc80007820000 */
[----:B------:R-:W-:-:S05]  /*07e0*/  FMNMX.NAN R17, R0, 0.99900001287460327148, PT ;  /* 0x3f7fbe7700117809 */ /* 0x000fca0003820000 */
        /* <DEDUP_REMOVED lines=15> */
[----:B------:R-:W-:Y:S01]  /*08e0*/  IMAD.MOV.U32 R3, RZ, RZ, R17 ;  /* 0x000000ffff037224 */ /* 0x000fe200078e0011 */
[----:B------:R-:W-:-:S07]  /*08f0*/  MOV R2, 0x910 ;  /* 0x0000091000027802 */ /* 0x000fce0000000f00 */
[----:B------:R-:W-:Y:S05]  /*0900*/  CALL.REL.NOINC `($__internal_0_$__cuda_sm3x_div_rn_noftz_f32_slowpath) ;  /* 0x0000000400107944 */ /* 0x000fea0003c00000 */
[----:B------:R-:W-:-:S07]  /*0910*/  MOV R2, R0 ;  /* 0x0000000000027202 */ /* 0x000fce0000000f00 */
.L_x_11:
[----:B------:R-:W-:Y:S05]  /*0920*/  BSYNC.RECONVERGENT B0 ;  /* 0x0000000000007941 */ /* 0x000fea0003800200 */
.L_x_10:
[----:B------:R-:W-:Y:S01]  /*0930*/  FMNMX.NAN R2, R2, 0.0010000000474974513054, !PT ;  /* 0x3a83126f02027809 */ /* 0x000fe20007820000 */
[----:B------:R-:W0:Y:S03]  /*0940*/  LDC R19, c[0x0][0x3b8] ;  /* 0x0000ee00ff137b82 */ /* 0x000e260000000800 */
[----:B------:R-:W-:-:S05]  /*0950*/  FMNMX.NAN R3, R2, 0.99900001287460327148, PT ;  /* 0x3f7fbe7702037809 */ /* 0x000fca0003820000 */
[----:B------:R1:W-:Y:S04]  /*0960*/  STG.E desc[UR4][R12.64+0x4], R3 ;  /* 0x000004030c007986 */ /* 0x0003e8000c101904 */
[----:B------:R-:W2:Y:S04]  /*0970*/  LDG.E R0, desc[UR4][R6.64+0x8] ;  /* 0x0000080406007981 */ /* 0x000ea8000c1e1900 */
[----:B------:R-:W2:Y:S01]  /*0980*/  LDG.E R15, desc[UR4][R4.64+0x8] ;  /* 0x00000804040f7981 */ /* 0x000ea2000c1e1900 */
[----:B------:R-:W-:Y:S01]  /*0990*/  BSSY.RECONVERGENT B0, `(.L_x_12) ;  /* 0x000000f000007945 */ /* 0x000fe20003800200 */
[----:B0-----:R-:W0:Y:S02]  /*09a0*/  MUFU.RCP R2, R19 ;  /* 0x0000001300027308 */ /* 0x001e240000001000 */
[----:B0-----:R-:W-:-:S04]  /*09b0*/  FFMA R17, R2, -R19, 1 ;  /* 0x3f80000002117423 */ /* 0x001fc80000000813 */
[----:B------:R-:W-:Y:S01]  /*09c0*/  FFMA R17, R2, R17, R2 ;  /* 0x0000001102117223 */ /* 0x000fe20000000002 */
[----:B--2---:R-:W-:-:S04]  /*09d0*/  FADD R0, R0, -R15 ;  /* 0x8000000f00007221 */ /* 0x004fc80000000000 */
[----:B------:R-:W0:Y:S01]  /*09e0*/  FCHK P0, R0, R19 ;  /* 0x0000001300007302 */ /* 0x000e220000000000 */
        /* <DEDUP_REMOVED lines=9> */
.L_x_13:
[----:B------:R-:W-:Y:S05]  /*0a80*/  BSYNC.RECONVERGENT B0 ;  /* 0x0000000000007941 */ /* 0x000fea0003800200 */
.L_x_12:
        /* <DEDUP_REMOVED lines=16> */
.L_x_15:
[----:B------:R-:W-:Y:S05]  /*0b90*/  BSYNC.RECONVERGENT B0 ;  /* 0x0000000000007941 */ /* 0x000fea0003800200 */
.L_x_14:
        /* <DEDUP_REMOVED lines=9> */
[----:B-1----:R-:W-:-:S04]  /*0c30*/  FFMA R3, -R15, R2, 1 ;  /* 0x3f8000000f037423 */ /* 0x002fc80000000102 */
[----:B------:R-:W-:Y:S01]  /*0c40*/  FFMA R3, R2, R3, R2 ;  /* 0x0000000302037223 */ /* 0x000fe20000000002 */
[----:B--2---:R-:W-:-:S04]  /*0c50*/  FADD R0, R6, R5 ;  /* 0x0000000506007221 */ /* 0x004fc80000000000 */
[----:B---3--:R-:W-:-:S04]  /*0c60*/  FADD R0, R0, -R9 ;  /* 0x8000000900007221 */ /* 0x008fc80000000000 */
[----:B------:R-:W1:Y:S01]  /*0c70*/  FCHK P0, R0, R15 ;  /* 0x0000000f00007302 */ /* 0x000e620000000000 */
[----:B------:R-:W-:-:S04]  /*0c80*/  FFMA R2, R0, R3, RZ ;  /* 0x0000000300027223 */ /* 0x000fc800000000ff */
[----:B0-----:R-:W-:-:S04]  /*0c90*/  FFMA R10, -R15, R2, R0 ;  /* 0x000000020f0a7223 */ /* 0x001fc80000000100 */
[----:B------:R-:W-:Y:S01]  /*0ca0*/  FFMA R2, R3, R10, R2 ;  /* 0x0000000a03027223 */ /* 0x000fe20000000002 */
[----:B-1----:R-:W-:Y:S06]  /*0cb0*/  @!P0 BRA `(.L_x_17) ;  /* 0x0000000000108947 */ /* 0x002fec0003800000 */
[----:B------:R-:W-:Y:S01]  /*0cc0*/  IMAD.MOV.U32 R3, RZ, RZ, R15 ;  /* 0x000000ffff037224 */ /* 0x000fe200078e000f */
[----:B------:R-:W-:-:S07]  /*0cd0*/  MOV R2, 0xcf0 ;  /* 0x00000cf000027802 */ /* 0x000fce0000000f00 */
[----:B------:R-:W-:Y:S05]  /*0ce0*/  CALL.REL.NOINC `($__internal_0_$__cuda_sm3x_div_rn_noftz_f32_slowpath) ;  /* 0x0000000000187944 */ /* 0x000fea0003c00000 */
[----:B------:R-:W-:-:S07]  /*0cf0*/  MOV R2, R0 ;  /* 0x0000000000027202 */ /* 0x000fce0000000f00 */
.L_x_17:
[----:B------:R-:W-:Y:S05]  /*0d00*/  BSYNC.RECONVERGENT B0 ;  /* 0x0000000000007941 */ /* 0x000fea0003800200 */
.L_x_16:
[----:B------:R-:W-:-:S04]  /*0d10*/  FMNMX.NAN R2, R2, 0.0010000000474974513054, !PT ;  /* 0x3a83126f02027809 */ /* 0x000fc80007820000 */
[----:B------:R-:W-:-:S05]  /*0d20*/  FMNMX.NAN R3, R2, 0.99900001287460327148, PT ;  /* 0x3f7fbe7702037809 */ /* 0x000fca0003820000 */
[----:B------:R-:W-:Y:S01]  /*0d30*/  STG.E desc[UR4][R12.64+0x8], R3 ;  /* 0x000008030c007986 */ /* 0x000fe2000c101904 */
[----:B------:R-:W-:Y:S05]  /*0d40*/  EXIT ;  /* 0x000000000000794d */ /* 0x000fea0003800000 */
        .weak           $__internal_0_$__cuda_sm3x_div_rn_noftz_f32_slowpath
        .type           $__internal_0_$__cuda_sm3x_div_rn_noftz_f32_slowpath,@function
        .size           $__internal_0_$__cuda_sm3x_div_rn_noftz_f32_slowpath,(.L_x_117 - $__internal_0_$__cuda_sm3x_div_rn_noftz_f32_slowpath)
$__internal_0_$__cuda_sm3x_div_rn_noftz_f32_slowpath:
[----:B------:R-:W-:Y:S01]  /*0d50*/  SHF.R.U32.HI R14, RZ, 0x17, R3 ;  /* 0x00000017ff0e7819 */ /* 0x000fe20000011603 */
[----:B------:R-:W-:Y:S01]  /*0d60*/  BSSY.RECONVERGENT B1, `(.L_x_18) ;  /* 0x0000062000017945 */ /* 0x000fe20003800200 */
[----:B------:R-:W-:Y:S02]  /*0d70*/  SHF.R.U32.HI R15, RZ, 0x17, R0 ;  /* 0x00000017ff0f7819 */ /* 0x000fe40000011600 */
[----:B------:R-:W-:Y:S02]  /*0d80*/  LOP3.LUT R14, R14, 0xff, RZ, 0xc0, !PT ;  /* 0x000000ff0e0e7812 */ /* 0x000fe400078ec0ff */
[----:B------:R-:W-:Y:S02]  /*0d90*/  LOP3.LUT R17, R15, 0xff, RZ, 0xc0, !PT ;  /* 0x000000ff0f117812 */ /* 0x000fe400078ec0ff */
[----:B------:R-:W-:-:S03]  /*0da0*/  IADD3 R18, PT, PT, R14, -0x1, RZ ;  /* 0xffffffff0e127810 */ /* 0x000fc60007ffe0ff */
[----:B------:R-:W-:Y:S01]  /*0db0*/  VIADD R16, R17, 0xffffffff ;  /* 0xffffffff11107836 */ /* 0x000fe20000000000 */
[----:B------:R-:W-:-:S04]  /*0dc0*/  ISETP.GT.U32.AND P0, PT, R18, 0xfd, PT ;  /* 0x000000fd1200780c */ /* 0x000fc80003f04070 */
[----:B------:R-:W-:-:S13]  /*0dd0*/  ISETP.GT.U32.OR P0, PT, R16, 0xfd, P0 ;  /* 0x000000fd1000780c */ /* 0x000fda0000704470 */
[----:B------:R-:W-:Y:S01]  /*0de0*/  @!P0 MOV R15, RZ ;  /* 0x000000ff000f8202 */ /* 0x000fe20000000f00 */
[----:B------:R-:W-:Y:S06]  /*0df0*/  @!P0 BRA `(.L_x_19) ;  /* 0x00000000005c8947 */ /* 0x000fec0003800000 */
[----:B------:R-:W-:Y:S02]  /*0e00*/  FSETP.GTU.FTZ.AND P0, PT, |R0|, +INF , PT ;  /* 0x7f8000000000780b */ /* 0x000fe40003f1c200 */
[----:B------:R-:W-:-:S04]  /*0e10*/  FSETP.GTU.FTZ.AND P1, PT, |R3|, +INF , PT ;  /* 0x7f8000000300780b */ /* 0x000fc80003f3c200 */
[----:B------:R-:W-:-:S13]  /*0e20*/  PLOP3.LUT P0, PT, P0, P1, PT, 0xf8, 0x8f ;  /* 0x00000000008f781c */ /* 0x000fda0000703f70 */
[----:B------:R-:W-:Y:S05]  /*0e30*/  @P0 BRA `(.L_x_20) ;  /* 0x00000004004c0947 */ /* 0x000fea0003800000 */
[----:B------:R-:W-:-:S13]  /*0e40*/  LOP3.LUT P0, RZ, R3, 0x7fffffff, R0, 0xc8, !PT ;  /* 0x7fffffff03ff7812 */ /* 0x000fda000780c800 */
[----:B------:R-:W-:Y:S05]  /*0e50*/  @!P0 BRA `(.L_x_21) ;  /* 0x00000004003c8947 */ /* 0x000fea0003800000 */
[C---:B------:R-:W-:Y:S02]  /*0e60*/  FSETP.NEU.FTZ.AND P2, PT, |R0|.reuse, +INF , PT ;  /* 0x7f8000000000780b */ /* 0x040fe40003f5d200 */
[----:B------:R-:W-:Y:S02]  /*0e70*/  FSETP.NEU.FTZ.AND P1, PT, |R3|, +INF , PT ;  /* 0x7f8000000300780b */ /* 0x000fe40003f3d200 */
[----:B------:R-:W-:-:S11]  /*0e80*/  FSETP.NEU.FTZ.AND P0, PT, |R0|, +INF , PT ;  /* 0x7f8000000000780b */ /* 0x000fd60003f1d200 */
[----:B------:R-:W-:Y:S05]  /*0e90*/  @!P1 BRA !P2, `(.L_x_21) ;  /* 0x00000004002c9947 */ /* 0x000fea0005000000 */
[----:B------:R-:W-:-:S04]  /*0ea0*/  LOP3.LUT P2, RZ, R0, 0x7fffffff, RZ, 0xc0, !PT ;  /* 0x7fffffff00ff7812 */ /* 0x000fc8000784c0ff */
[----:B------:R-:W-:-:S13]  /*0eb0*/  PLOP3.LUT P1, PT, P1, P2, PT, 0x2f, 0xf2 ;  /* 0x0000000000f2781c */ /* 0x000fda0000f24577 */
[----:B------:R-:W-:Y:S05]  /*0ec0*/  @P1 BRA `(.L_x_22) ;  /* 0x0000000400181947 */ /* 0x000fea0003800000 */
[----:B------:R-:W-:-:S04]  /*0ed0*/  LOP3.LUT P1, RZ, R3, 0x7fffffff, RZ, 0xc0, !PT ;  /* 0x7fffffff03ff7812 */ /* 0x000fc8000782c0ff */
[----:B------:R-:W-:-:S13]  /*0ee0*/  PLOP3.LUT P0, PT, P0, P1, PT, 0x2f, 0xf2 ;  /* 0x0000000000f2781c */ /* 0x000fda0000702577 */
[----:B------:R-:W-:Y:S05]  /*0ef0*/  @P0 BRA `(.L_x_23) ;  /* 0x0000000400000947 */ /* 0x000fea0003800000 */
[----:B------:R-:W-:Y:S02]  /*0f00*/  ISETP.GE.AND P0, PT, R16, RZ, PT ;  /* 0x000000ff1000720c */ /* 0x000fe40003f06270 */
[----:B------:R-:W-:-:S11]  /*0f10*/  ISETP.GE.AND P1, PT, R18, RZ, PT ;  /* 0x000000ff1200720c */ /* 0x000fd60003f26270 */
[----:B------:R-:W-:Y:S01]  /*0f20*/  @P0 MOV R15, RZ ;  /* 0x000000ff000f0202 */ /* 0x000fe20000000f00 */
[----:B------:R-:W-:Y:S02]  /*0f30*/  @!P0 IMAD.MOV.U32 R15, RZ, RZ, -0x40 ;  /* 0xffffffc0ff0f8424 */ /* 0x000fe400078e00ff */
[----:B------:R-:W-:Y:S01]  /*0f40*/  @!P0 FFMA R0, R0, 1.84467440737095516160e+19, RZ ;  /* 0x5f80000000008823 */ /* 0x000fe200000000ff */
[----:B------:R-:W-:Y:S02]  /*0f50*/  @!P1 FFMA R3, R3, 1.84467440737095516160e+19, RZ ;  /* 0x5f80000003039823 */ /* 0x000fe400000000ff */
[----:B------:R-:W-:-:S07]  /*0f60*/  @!P1 IADD3 R15, PT, PT, R15, 0x40, RZ ;  /* 0x000000400f0f9810 */ /* 0x000fce0007ffe0ff */
.L_x_19:
[----:B------:R-:W-:Y:S01]  /*0f70*/  LEA R16, R14, 0xc0800000, 0x17 ;  /* 0xc08000000e107811 */ /* 0x000fe200078eb8ff */
[----:B------:R-:W-:Y:S01]  /*0f80*/  VIADD R17, R17, 0xffffff81 ;  /* 0xffffff8111117836 */ /* 0x000fe20000000000 */
[----:B------:R-:W-:Y:S02]  /*0f90*/  BSSY.RECONVERGENT B2, `(.L_x_24) ;  /* 0x0000035000027945 */ /* 0x000fe40003800200 */
[----:B------:R-:W-:Y:S01]  /*0fa0*/  IADD3 R18, PT, PT, -R16, R3, RZ ;  /* 0x0000000310127210 */ /* 0x000fe20007ffe1ff */
[----:B------:R-:W-:-:S03]  /*0fb0*/  IMAD R0, R17, -0x800000, R0 ;  /* 0xff80000011007824 */ /* 0x000fc600078e0200 */
[----:B------:R0:W1:Y:S01]  /*0fc0*/  MUFU.RCP R3, R18 ;  /* 0x0000001200037308 */ /* 0x0000620000001000 */
[----:B------:R-:W-:Y:S01]  /*0fd0*/  FADD.FTZ R19, -R18, -RZ ;  /* 0x800000ff12137221 */ /* 0x000fe20000010100 */
[----:B0-----:R-:W-:-:S04]  /*0fe0*/  IADD3 R18, PT, PT, R17, 0x7f, -R14 ;  /* 0x0000007f11127810 */ /* 0x001fc80007ffe80e */
[----:B------:R-:W-:Y:S01]  /*0ff0*/  IADD3 R15, PT, PT, R18, R15, RZ ;  /* 0x0000000f120f7210 */ /* 0x000fe20007ffe0ff */
[----:B-1----:R-:W-:-:S04]  /*1000*/  FFMA R16, R3, R19, 1 ;  /* 0x3f80000003107423 */ /* 0x002fc80000000013 */
[----:B------:R-:W-:-:S04]  /*1010*/  FFMA R3, R3, R16, R3 ;  /* 0x0000001003037223 */ /* 0x000fc80000000003 */
[----:B------:R-:W-:-:S04]  /*1020*/  FFMA R16, R0, R3, RZ ;  /* 0x0000000300107223 */ /* 0x000fc800000000ff */
[----:B------:R-:W-:-:S04]  /*1030*/  FFMA R20, R19, R16, R0 ;  /* 0x0000001013147223 */ /* 0x000fc80000000000 */
[----:B------:R-:W-:-:S04]  /*1040*/  FFMA R16, R3, R20, R16 ;  /* 0x0000001403107223 */ /* 0x000fc80000000010 */
[----:B------:R-:W-:-:S04]  /*1050*/  FFMA R19, R19, R16, R0 ;  /* 0x0000001013137223 */ /* 0x000fc80000000000 */
[----:B------:R-:W-:-:S05]  /*1060*/  FFMA R0, R3, R19, R16 ;  /* 0x0000001303007223 */ /* 0x000fca0000000010 */
[----:B------:R-:W-:-:S04]  /*1070*/  SHF.R.U32.HI R14, RZ, 0x17, R0 ;  /* 0x00000017ff0e7819 */ /* 0x000fc80000011600 */
[----:B------:R-:W-:-:S04]  /*1080*/  LOP3.LUT R14, R14, 0xff, RZ, 0xc0, !PT ;  /* 0x000000ff0e0e7812 */ /* 0x000fc800078ec0ff */
[----:B------:R-:W-:-:S05]  /*1090*/  IADD3 R17, PT, PT, R14, R15, RZ ;  /* 0x0000000f0e117210 */ /* 0x000fca0007ffe0ff */
[----:B------:R-:W-:-:S05]  /*10a0*/  VIADD R14, R17, 0xffffffff ;  /* 0xffffffff110e7836 */ /* 0x000fca0000000000 */
[----:B------:R-:W-:-:S13]  /*10b0*/  ISETP.GE.U32.AND P0, PT, R14, 0xfe, PT ;  /* 0x000000fe0e00780c */ /* 0x000fda0003f06070 */
[----:B------:R-:W-:Y:S05]  /*10c0*/  @!P0 BRA `(.L_x_25) ;  /* 0x0000000000808947 */ /* 0x000fea0003800000 */
[----:B------:R-:W-:-:S13]  /*10d0*/  ISETP.GT.AND P0, PT, R17, 0xfe, PT ;  /* 0x000000fe1100780c */ /* 0x000fda0003f04270 */
[----:B------:R-:W-:Y:S05]  /*10e0*/  @P0 BRA `(.L_x_26) ;  /* 0x00000000006c0947 */ /* 0x000fea0003800000 */
[----:B------:R-:W-:-:S13]  /*10f0*/  ISETP.GE.AND P0, PT, R17, 0x1, PT ;  /* 0x000000011100780c */ /* 0x000fda0003f06270 */
[----:B------:R-:W-:Y:S05]  /*1100*/  @P0 BRA `(.L_x_27) ;  /* 0x0000000000740947 */ /* 0x000fea0003800000 */
[----:B------:R-:W-:Y:S02]  /*1110*/  ISETP.GE.AND P0, PT, R17, -0x18, PT ;  /* 0xffffffe81100780c */ /* 0x000fe40003f06270 */
[----:B------:R-:W-:-:S11]  /*1120*/  LOP3.LUT R0, R0, 0x80000000, RZ, 0xc0, !PT ;  /* 0x8000000000007812 */ /* 0x000fd600078ec0ff */
[----:B------:R-:W-:Y:S05]  /*1130*/  @!P0 BRA `(.L_x_27) ;  /* 0x0000000000688947 */ /* 0x000fea0003800000 */
[-CC-:B------:R-:W-:Y:S01]  /*1140*/  FFMA.RZ R14, R3, R19.reuse, R16.reuse ;  /* 0x00000013030e7223 */ /* 0x180fe2000000c010 */
[C---:B------:R-:W-:Y:S02]  /*1150*/  ISETP.NE.AND P2, PT, R17.reuse, RZ, PT ;  /* 0x000000ff1100720c */ /* 0x040fe40003f45270 */
[----:B------:R-:W-:Y:S02]  /*1160*/  ISETP.NE.AND P1, PT, R17, RZ, PT ;  /* 0x000000ff1100720c */ /* 0x000fe40003f25270 */
[----:B------:R-:W-:Y:S01]  /*1170*/  LOP3.LUT R15, R14, 0x7fffff, RZ, 0xc0, !PT ;  /* 0x007fffff0e0f7812 */ /* 0x000fe200078ec0ff */
[CCC-:B------:R-:W-:Y:S01]  /*1180*/  FFMA.RP R14, R3.reuse, R19.reuse, R16.reuse ;  /* 0x00000013030e7223 */ /* 0x1c0fe20000008010 */
[----:B------:R-:W-:Y:S01]  /*1190*/  FFMA.RM R3, R3, R19, R16 ;  /* 0x0000001303037223 */ /* 0x000fe20000004010 */
[----:B------:R-:W-:Y:S02]  /*11a0*/  IADD3 R16, PT, PT, R17, 0x20, RZ ;  /* 0x0000002011107810 */ /* 0x000fe40007ffe0ff */
[----:B------:R-:W-:-:S02]  /*11b0*/  LOP3.LUT R15, R15, 0x800000, RZ, 0xfc, !PT ;  /* 0x008000000f0f7812 */ /* 0x000fc400078efcff */
[----:B------:R-:W-:Y:S02]  /*11c0*/  IADD3 R17, PT, PT, -R17, RZ, RZ ;  /* 0x000000ff11117210 */ /* 0x000fe40007ffe1ff */
[----:B------:R-:W-:Y:S02]  /*11d0*/  SHF.L.U32 R16, R15, R16, RZ ;  /* 0x000000100f107219 */ /* 0x000fe400000006ff */
[----:B------:R-:W-:Y:S02]  /*11e0*/  FSETP.NEU.FTZ.AND P0, PT, R14, R3, PT ;  /* 0x000000030e00720b */ /* 0x000fe40003f1d000 */
[----:B------:R-:W-:Y:S02]  /*11f0*/  SEL R14, R17, RZ, P2 ;  /* 0x000000ff110e7207 */ /* 0x000fe40001000000 */
[----:B------:R-:W-:Y:S02]  /*1200*/  ISETP.NE.AND P1, PT, R16, RZ, P1 ;  /* 0x000000ff1000720c */ /* 0x000fe40000f25270 */
[----:B------:R-:W-:-:S02]  /*1210*/  SHF.R.U32.HI R14, RZ, R14, R15 ;  /* 0x0000000eff0e7219 */ /* 0x000fc4000001160f */
[----:B------:R-:W-:Y:S02]  /*1220*/  PLOP3.LUT P0, PT, P0, P1, PT, 0xf8, 0x8f ;  /* 0x00000000008f781c */ /* 0x000fe40000703f70 */
[----:B------:R-:W-:Y:S02]  /*1230*/  SHF.R.U32.HI R16, RZ, 0x1, R14 ;  /* 0x00000001ff107819 */ /* 0x000fe4000001160e */
[----:B------:R-:W-:-:S04]  /*1240*/  SEL R3, RZ, 0x1, !P0 ;  /* 0x00000001ff037807 */ /* 0x000fc80004000000 */
[----:B------:R-:W-:-:S04]  /*1250*/  LOP3.LUT R3, R3, 0x1, R16, 0xf8, !PT ;  /* 0x0000000103037812 */ /* 0x000fc800078ef810 */
[----:B------:R-:W-:-:S05]  /*1260*/  LOP3.LUT R3, R3, R14, RZ, 0xc0, !PT ;  /* 0x0000000e03037212 */ /* 0x000fca00078ec0ff */
[----:B------:R-:W-:-:S05]  /*1270*/  IMAD.IADD R3, R16, 0x1, R3 ;  /* 0x0000000110037824 */ /* 0x000fca00078e0203 */
[----:B------:R-:W-:Y:S01]  /*1280*/  LOP3.LUT R0, R3, R0, RZ, 0xfc, !PT ;  /* 0x0000000003007212 */ /* 0x000fe200078efcff */
[----:B------:R-:W-:Y:S06]  /*1290*/  BRA `(.L_x_27) ;  /* 0x0000000000107947 */ /* 0x000fec0003800000 */
.L_x_26:
[----:B------:R-:W-:-:S04]  /*12a0*/  LOP3.LUT R0, R0, 0x80000000, RZ, 0xc0, !PT ;  /* 0x8000000000007812 */ /* 0x000fc800078ec0ff */
[----:B------:R-:W-:Y:S01]  /*12b0*/  LOP3.LUT R0, R0, 0x7f800000, RZ, 0xfc, !PT ;  /* 0x7f80000000007812 */ /* 0x000fe200078efcff */
[----:B------:R-:W-:Y:S06]  /*12c0*/  BRA `(.L_x_27) ;  /* 0x0000000000047947 */ /* 0x000fec0003800000 */
.L_x_25:
[----:B------:R-:W-:-:S07]  /*12d0*/  LEA R0, R15, R0, 0x17 ;  /* 0x000000000f007211 */ /* 0x000fce00078eb8ff */
.L_x_27:
[----:B------:R-:W-:Y:S05]  /*12e0*/  BSYNC.RECONVERGENT B2 ;  /* 0x0000000000027941 */ /* 0x000fea0003800200 */
.L_x_24:
[----:B------:R-:W-:Y:S05]  /*12f0*/  BRA `(.L_x_28) ;  /* 0x0000000000207947 */ /* 0x000fea0003800000 */
.L_x_23:
[----:B------:R-:W-:-:S04]  /*1300*/  LOP3.LUT R0, R3, 0x80000000, R0, 0x48, !PT ;  /* 0x8000000003007812 */ /* 0x000fc800078e4800 */
[----:B------:R-:W-:Y:S01]  /*1310*/  LOP3.LUT R0, R0, 0x7f800000, RZ, 0xfc, !PT ;  /* 0x7f80000000007812 */ /* 0x000fe200078efcff */
[----:B------:R-:W-:Y:S06]  /*1320*/  BRA `(.L_x_28) ;  /* 0x0000000000147947 */ /* 0x000fec0003800000 */
.L_x_22:
[----:B------:R-:W-:Y:S01]  /*1330*/  LOP3.LUT R0, R3, 0x80000000, R0, 0x48, !PT ;  /* 0x8000000003007812 */ /* 0x000fe200078e4800 */
[----:B------:R-:W-:Y:S06]  /*1340*/  BRA `(.L_x_28) ;  /* 0x00000000000c7947 */ /* 0x000fec0003800000 */
.L_x_21:
[----:B------:R-:W0:Y:S01]  /*1350*/  MUFU.RSQ R0, -QNAN ;  /* 0xffc0000000007908 */ /* 0x000e220000001400 */
[----:B------:R-:W-:Y:S05]  /*1360*/  BRA `(.L_x_28) ;  /* 0x0000000000047947 */ /* 0x000fea0003800000 */
.L_x_20:
[----:B------:R-:W-:-:S07]  /*1370*/  FADD.FTZ R0, R0, R3 ;  /* 0x0000000300007221 */ /* 0x000fce0000010000 */
.L_x_28:
[----:B------:R-:W-:Y:S05]  /*1380*/  BSYNC.RECONVERGENT B1 ;  /* 0x0000000000017941 */ /* 0x000fea0003800200 */
.L_x_18:
[----:B------:R-:W-:-:S04]  /*1390*/  HFMA2 R3, -RZ, RZ, 0, 0 ;  /* 0x00000000ff037431 */ /* 0x000fc800000001ff */
[----:B0-----:R-:W-:Y:S05]  /*13a0*/  RET.REL.NODEC R2 `(_Z18defog_cuda_kernel2PfS_iiS_S_S_ffffff) ;  /* 0xffffffec02147950 */ /* 0x001fea0003c3ffff */
.L_x_29:
[----:B------:R-:W-:-:S00]  /*13b0*/  BRA `(.L_x_29) ;  /* 0xfffffffc00fc7947 */ /* 0x000fc0000383ffff */
[----:B------:R-:W-:-:S00]  /*13c0*/  NOP ;  /* 0x0000000000007918 */ /* 0x000fc00000000000 */
        /* <DEDUP_REMOVED lines=11> */
.L_x_117:


//--------------------- .text._Z17defog_cuda_kernelPfS_iiS_S_S_S_S_ --------------------------
	.section	.text._Z17defog_cuda_kernelPfS_iiS_S_S_S_S_,"ax",@progbits
	.align	128
        .global         _Z17defog_cuda_kernelPfS_iiS_S_S_S_S_
        .type           _Z17defog_cuda_kernelPfS_iiS_S_S_S_S_,@function
        .size           _Z17defog_cuda_kernelPfS_iiS_S_S_S_S_,(.L_x_118 - _Z17defog_cuda_kernelPfS_iiS_S_S_S_S_)
        .other          _Z17defog_cuda_kernelPfS_iiS_S_S_S_S_,@"STO_CUDA_ENTRY STV_DEFAULT"
_Z17defog_cuda_kernelPfS_iiS_S_S_S_S_:
.text._Z17defog_cuda_kernelPfS_iiS_S_S_S_S_:
        /* <DEDUP_REMOVED lines=14> */
[----:B------:R-:W0:Y:S07]  /*00e0*/  LDCU.64 UR4, c[0x0][0x358] ;  /* 0x00006b00ff0477ac */ /* 0x000e2e0008000a00 */
[----:B------:R-:W1:Y:S08]  /*00f0*/  LDC.64 R6, c[0x0][0x380] ;  /* 0x0000e000ff067b82 */ /* 0x000e700000000a00 */
[----:B------:R-:W2:Y:S01]  /*0100*/  LDC.64 R4, c[0x0][0x388] ;  /* 0x0000e200ff047b82 */ /* 0x000ea20000000a00 */
[----:B------:R-:W-:-:S04]  /*0110*/  IMAD R12, R9, UR6, R0 ;  /* 0x00000006090c7c24 */ /* 0x000fc8000f8e0200 */
[----:B------:R-:W-:Y:S01]  /*0120*/  IMAD R12, R12, 0x3, RZ ;  /* 0x000000030c0c7824 */ /* 0x000fe200078e02ff */
[----:B0-----:R-:W3:Y:S03]  /*0130*/  LDG.E R3, desc[UR4][R2.64] ;  /* 0x0000000402037981 */ /* 0x001ee6000c1e1900 */
[----:B-1----:R-:W-:-:S05]  /*0140*/  IMAD.WIDE R6, R12, 0x4, R6 ;  /* 0x000000040c067825 */ /* 0x002fca00078e0206 */
[----:B------:R-:W4:Y:S01]  /*0150*/  LDG.E R0, desc[UR4][R6.64] ;  /* 0x0000000406007981 */ /* 0x000f22000c1e1900 */
[----:B--2---:R-:W-:-:S05]  /*0160*/  IMAD.WIDE R4, R12, 0x4, R4 ;  /* 0x000000040c047825 */ /* 0x004fca00078e0204 */
[----:B------:R-:W4:Y:S01]  /*0170*/  LDG.E R9, desc[UR4][R4.64] ;  /* 0x0000000404097981 */ /* 0x000f22000c1e1900 */
[----:B------:R-:W-:Y:S01]  /*0180*/  BSSY.RECONVERGENT B0, `(.L_x_30) ;  /* 0x000000d000007945 */ /* 0x000fe20003800200 */
[----:B---3--:R-:W0:Y:S01]  /*0190*/  MUFU.RCP R8, R3 ;  /* 0x0000000300087308 */ /* 0x008e220000001000 */
[----:B----4-:R-:W-:Y:S01]  /*01a0*/  FADD R0, R0, -R9 ;  /* 0x8000000900007221 */ /* 0x010fe20000000000 */
[----:B0-----:R-:W-:-:S06]  /*01b0*/  FFMA R11, -R3, R8, 1 ;  /* 0x3f800000030b7423 */ /* 0x001fcc0000000108 */
[----:B------:R-:W0:Y:S01]  /*01c0*/  FCHK P0, R0, R3 ;  /* 0x0000000300007302 */ /* 0x000e220000000000 */
[----:B------:R-:W-:-:S04]  /*01d0*/  FFMA R11, R8, R11, R8 ;  /* 0x0000000b080b7223 */ /* 0x000fc80000000008 */
[----:B------:R-:W-:-:S04]  /*01e0*/  FFMA R2, R0, R11, RZ ;  /* 0x0000000b00027223 */ /* 0x000fc800000000ff */
[----:B------:R-:W-:-:S04]  /*01f0*/  FFMA R8, -R3, R2, R0 ;  /* 0x0000000203087223 */ /* 0x000fc80000000100 */
[----:B------:R-:W-:Y:S01]  /*0200*/  FFMA R11, R11, R8, R2 ;  /* 0x000000080b0b7223 */ /* 0x000fe20000000002 */
[----:B0-----:R-:W-:Y:S06]  /*0210*/  @!P0 BRA `(.L_x_31) ;  /* 0x00000000000c8947 */ /* 0x001fec0003800000 */
[----:B------:R-:W-:-:S07]  /*0220*/  MOV R2, 0x240 ;  /* 0x0000024000027802 */ /* 0x000fce0000000f00 */
[----:B------:R-:W-:Y:S05]  /*0230*/  CALL.REL.NOINC `($__internal_1_$__cuda_sm3x_div_rn_noftz_f32_slowpath) ;  /* 0x0000000800b07944 */ /* 0x000fea0003c00000 */
[----:B------:R-:W-:-:S07]  /*0240*/  MOV R11, R0 ;  /* 0x00000000000b7202 */ /* 0x000fce0000000f00 */
.L_x_31:
[----:B------:R-:W-:Y:S05]  /*0250*/  BSYNC.RECONVERGENT B0 ;  /* 0x0000000000007941 */ /* 0x000fea0003800200 */
.L_x_30:
[----:B------:R-:W0:Y:S08]  /*0260*/  LDC.64 R8, c[0x0][0x398] ;  /* 0x0000e600ff087b82 */ /* 0x000e300000000a00 */
[----:B------:R-:W1:Y:S01]  /*0270*/  LDC.64 R2, c[0x0][0x3b8] ;  /* 0x0000ee00ff027b82 */ /* 0x000e620000000a00 */
[----:B0-----:R-:W-:-:S05]  /*0280*/  IMAD.WIDE R8, R12, 0x4, R8 ;  /* 0x000000040c087825 */ /* 0x001fca00078e0208 */
[----:B------:R0:W-:Y:S04]  /*0290*/  STG.E desc[UR4][R8.64], R11 ;  /* 0x0000000b08007986 */ /* 0x0001e8000c101904 */
[----:B-1----:R-:W2:Y:S01]  /*02a0*/  LDG.E R3, desc[UR4][R2.64] ;  /* 0x0000000402037981 */ /* 0x002ea2000c1e1900 */
[----:B------:R-:W-:Y:S01]  /*02b0*/  BSSY.RECONVERGENT B0, `(.L_x_32) ;  /* 0x000000c000007945 */ /* 0x000fe20003800200 */
[----:B--2---:R-:W1:Y:S08]  /*02c0*/  MUFU.RCP R0, R3 ;  /* 0x0000000300007308 */ /* 0x004e700000001000 */
[----:B------:R-:W2:Y:S01]  /*02d0*/  FCHK P0, R11, R3 ;  /* 0x000000030b007302 */ /* 0x000ea20000000000 */
[----:B-1----:R-:W-:-:S04]  /*02e0*/  FFMA R13, -R3, R0, 1 ;  /* 0x3f800000030d7423 */ /* 0x002fc80000000100 */
[----:B------:R-:W-:-:S04]  /*02f0*/  FFMA R0, R0, R13, R0 ;  /* 0x0000000d00007223 */ /* 0x000fc80000000000 */
[----:B------:R-:W-:-:S04]  /*0300*/  FFMA R10, R0, R11, RZ ;  /* 0x0000000b000a7223 */ /* 0x000fc800000000ff */
[----:B------:R-:W-:-:S04]  /*0310*/  FFMA R13, -R3, R10, R11 ;  /* 0x0000000a030d7223 */ /* 0x000fc8000000010b */
[----:B------:R-:W-:Y:S01]  /*0320*/  FFMA R0, R0, R13, R10 ;  /* 0x0000000d00007223 */ /* 0x000fe2000000000a */
[----:B0-2---:R-:W-:Y:S06]  /*0330*/  @!P0 BRA `(.L_x_33) ;  /* 0x00000000000c8947 */ /* 0x005fec0003800000 */
[----:B------:R-:W-:Y:S02]  /*0340*/  MOV R0, R11 ;  /* 0x0000000b00007202 */ /* 0x000fe40000000f00 */
[----:B------:R-:W-:-:S07]  /*0350*/  MOV R2, 0x370 ;  /* 0x0000037000027802 */ /* 0x000fce0000000f00 */
[----:B------:R-:W-:Y:S05]  /*0360*/  CALL.REL.NOINC `($__internal_1_$__cuda_sm3x_div_rn_noftz_f32_slowpath) ;  /* 0x0000000800647944 */ /* 0x000fea0003c00000 */
.L_x_33:
[----:B------:R-:W-:Y:S05]  /*0370*/  BSYNC.RECONVERGENT B0 ;  /* 0x0000000000007941 */ /* 0x000fea0003800200 */
.L_x_32:
        /* <DEDUP_REMOVED lines=22> */
[----:B------:R-:W-:Y:S05]  /*04e0*/  CALL.REL.NOINC `($__internal_1_$__cuda_sm3x_div_rn_noftz_f32_slowpath) ;  /* 0x0000000800047944 */ /* 0x000fea0003c00000 */
[----:B------:R-:W-:-:S07]  /*04f0*/  MOV R13, R0 ;  /* 0x00000000000d7202 */ /* 0x000fce0000000f00 */
.L_x_35:
[----:B------:R-:W-:Y:S05]  /*0500*/  BSYNC.RECONVERGENT B0 ;  /* 0x0000000000007941 */ /* 0x000fea0003800200 */
.L_x_34:
[----:B------:R-:W0:Y:S01]  /*0510*/  LDC.64 R2, c[0x0][0x3a8] ;  /* 0x0000ea00ff027b82 */ /* 0x000e220000000a00 */
[----:B------:R-:W-:-:S07]  /*0520*/  FMNMX.NAN R0, R13, 0.0010000000474974513054, !PT ;  /* 0x3a83126f0d007809 */ /* 0x000fce0007820000 */
[----:B------:R-:W1:Y:S01]  /*0530*/  LDC.64 R14, c[0x0][0x3b0] ;  /* 0x0000ec00ff0e7b82 */ /* 0x000e620000000a00 */
[----:B0-----:R-:W-:Y:S01]  /*0540*/  IMAD.WIDE R12, R12, 0x4, R2 ;  /* 0x000000040c0c7825 */ /* 0x001fe200078e0202 */
[----:B------:R-:W-:-:S05]  /*0550*/  FMNMX.NAN R3, R0, 0.99900001287460327148, PT ;  /* 0x3f7fbe7700037809 */ /* 0x000fca0003820000 */
[----:B------:R0:W-:Y:S04]  /*0560*/  STG.E desc[UR4][R12.64], R3 ;  /* 0x000000030c007986 */ /* 0x0001e8000c101904 */
[----:B-1----:R-:W2:Y:S04]  /*0570*/  LDG.E R15, desc[UR4][R14.64+0x4] ;  /* 0x000004040e0f7981 */ /* 0x002ea8000c1e1900 */
[----:B------:R-:W3:Y:S04]  /*0580*/  LDG.E R0, desc[UR4][R6.64+0x4] ;  /* 0x0000040406007981 */ /* 0x000ee8000c1e1900 */
[----:B------:R-:W3:Y:S01]  /*0590*/  LDG.E R17, desc[UR4][R4.64+0x4] ;  /* 0x0000040404117981 */ /* 0x000ee2000c1e1900 */
[----:B------:R-:W-:Y:S01]  /*05a0*/  BSSY.RECONVERGENT B0, `(.L_x_36) ;  /* 0x000000e000007945 */ /* 0x000fe20003800200 */
[----:B--2---:R-:W1:Y:S01]  /*05b0*/  MUFU.RCP R2, R15 ;  /* 0x0000000f00027308 */ /* 0x004e620000001000 */
[----:B---3--:R-:W-:-:S07]  /*05c0*/  FADD R0, R0, -R17 ;  /* 0x8000001100007221 */ /* 0x008fce0000000000 */
        /* <DEDUP_REMOVED lines=10> */
[----:B------:R-:W-:-:S07]  /*0670*/  IMAD.MOV.U32 R19, RZ, RZ, R0 ;  /* 0x000000ffff137224 */ /* 0x000fce00078e0000 */
.L_x_37:
[----:B------:R-:W-:Y:S05]  /*0680*/  BSYNC.RECONVERGENT B0 ;  /* 0x0000000000007941 */ /* 0x000fea0003800200 */
.L_x_36:
[----:B------:R-:W0:Y:S01]  /*0690*/  LDC.64 R2, c[0x0][0x3b8] ;  /* 0x0000ee00ff027b82 */ /* 0x000e220000000a00 */
[----:B------:R1:W-:Y:S04]  /*06a0*/  STG.E desc[UR4][R8.64+0x4], R19 ;  /* 0x0000041308007986 */ /* 0x0003e8000c101904 */
[----:B0-----:R-:W2:Y:S01]  /*06b0*/  LDG.E R3, desc[UR4][R2.64+0x4] ;  /* 0x0000040402037981 */ /* 0x001ea2000c1e1900 */
[----:B------:R-:W-:Y:S01]  /*06c0*/  BSSY.RECONVERGENT B0, `(.L_x_38) ;  /* 0x000000c000007945 */ /* 0x000fe20003800200 */
[----:B--2---:R-:W0:Y:S08]  /*06d0*/  MUFU.RCP R0, R3 ;  /* 0x0000000300007308 */ /* 0x004e300000001000 */
[----:B------:R-:W2:Y:S01]  /*06e0*/  FCHK P0, R19, R3 ;  /* 0x0000000313007302 */ /* 0x000ea20000000000 */
[----:B0-----:R-:W-:-:S04]  /*06f0*/  FFMA R15, -R3, R0, 1 ;  /* 0x3f800000030f7423 */ /* 0x001fc80000000100 */
[----:B------:R-:W-:-:S04]  /*0700*/  FFMA R0, R0, R15, R0 ;  /* 0x0000000f00007223 */ /* 0x000fc80000000000 */
[----:B------:R-:W-:-:S04]  /*0710*/  FFMA R14, R0, R19, RZ ;  /* 0x00000013000e7223 */ /* 0x000fc800000000ff */
[----:B------:R-:W-:-:S04]  /*0720*/  FFMA R15, -R3, R14, R19 ;  /* 0x0000000e030f7223 */ /* 0x000fc80000000113 */
[----:B------:R-:W-:Y:S01]  /*0730*/  FFMA R0, R0, R15, R14 ;  /* 0x0000000f00007223 */ /* 0x000fe2000000000e */
[----:B-12---:R-:W-:Y:S06]  /*0740*/  @!P0 BRA `(.L_x_39) ;  /* 0x00000000000c8947 */ /* 0x006fec0003800000 */
[----:B------:R-:W-:Y:S02]  /*0750*/  MOV R0, R19 ;  /* 0x0000001300007202 */ /* 0x000fe40000000f00 */
[----:B------:R-:W-:-:S07]  /*0760*/  MOV R2, 0x780 ;  /* 0x0000078000027802 */ /* 0x000fce0000000f00 */
[----:B------:R-:W-:Y:S05]  /*0770*/  CALL.REL.NOINC `($__internal_1_$__cuda_sm3x_div_rn_noftz_f32_slowpath) ;  /* 0x0000000400607944 */ /* 0x000fea0003c00000 */
.L_x_39:
[----:B------:R-:W-:Y:S05]  /*0780*/  BSYNC.RECONVERGENT B0 ;  /* 0x0000000000007941 */ /* 0x000fea0003800200 */
.L_x_38:
        /* <DEDUP_REMOVED lines=20> */
[----:B------:R-:W-:Y:S05]  /*08d0*/  CALL.REL.NOINC `($__internal_1_$__cuda_sm3x_div_rn_noftz_f32_slowpath) ;  /* 0x0000000400087944 */ /* 0x000fea0003c00000 */
[----:B------:R-:W-:-:S07]  /*08e0*/  IMAD.MOV.U32 R14, RZ, RZ, R0 ;  /* 0x000000ffff0e7224 */ /* 0x000fce00078e0000 */
.L_x_41:
[----:B------:R-:W-:Y:S05]  /*08f0*/  BSYNC.RECONVERGENT B0 ;  /* 0x0000000000007941 */ /* 0x000fea0003800200 */
.L_x_40:
[----:B------:R-:W0:Y:S01]  /*0900*/  LDC.64 R2, c[0x0][0x3b0] ;  /* 0x0000ec00ff027b82 */ /* 0x000e220000000a00 */
[----:B------:R-:W-:-:S04]  /*0910*/  FMNMX.NAN R14, R14, 0.0010000000474974513054, !PT ;  /* 0x3a83126f0e0e7809 */ /* 0x000fc80007820000 */
[----:B------:R-:W-:-:S05]  /*0920*/  FMNMX.NAN R15, R14, 0.99900001287460327148, PT ;  /* 0x3f7fbe770e0f7809 */ /* 0x000fca0003820000 */
[----:B------:R1:W-:Y:S04]  /*0930*/  STG.E desc[UR4][R12.64+0x4], R15 ;  /* 0x0000040f0c007986 */ /* 0x0003e8000c101904 */
[----:B------:R-:W2:Y:S04]  /*0940*/  LDG.E R0, desc[UR4][R6.64+0x8] ;  /* 0x0000080406007981 */ /* 0x000ea8000c1e1900 */
[----:B------:R-:W2:Y:S04]  /*0950*/  LDG.E R17, desc[UR4][R4.64+0x8] ;  /* 0x0000080404117981 */ /* 0x000ea8000c1e1900 */
[----:B0-----:R-:W3:Y:S01]  /*0960*/  LDG.E R3, desc[UR4][R2.64+0x8] ;  /* 0x0000080402037981 */ /* 0x001ee2000c1e1900 */
[----:B------:R-:W-:Y:S01]  /*0970*/  BSSY.RECONVERGENT B0, `(.L_x_42) ;  /* 0x000000d000007945 */ /* 0x000fe20003800200 */
[----:B---3--:R-:W0:Y:S01]  /*0980*/  MUFU.RCP R14, R3 ;  /* 0x00000003000e7308 */ /* 0x008e220000001000 */
[----:B--2---:R-:W-:-:S07]  /*0990*/  FADD R0, R0, -R17 ;  /* 0x8000001100007221 */ /* 0x004fce0000000000 */
[----:B------:R-:W2:Y:S01]  /*09a0*/  FCHK P0, R0, R3 ;  /* 0x0000000300007302 */ /* 0x000ea20000000000 */
[----:B0-----:R-:W-:-:S04]  /*09b0*/  FFMA R19, -R3, R14, 1 ;  /* 0x3f80000003137423 */ /* 0x001fc8000000010e */
[----:B------:R-:W-:-:S04]  /*09c0*/  FFMA R19, R14, R19, R14 ;  /* 0x000000130e137223 */ /* 0x000fc8000000000e */
[----:B------:R-:W-:-:S04]  /*09d0*/  FFMA R14, R0, R19, RZ ;  /* 0x00000013000e7223 */ /* 0x000fc800000000ff */
[----:B------:R-:W-:-:S04]  /*09e0*/  FFMA R16, -R3, R14, R0 ;  /* 0x0000000e03107223 */ /* 0x000fc80000000100 */
[----:B------:R-:W-:Y:S01]  /*09f0*/  FFMA R19, R19, R16, R14 ;  /* 0x0000001013137223 */ /* 0x000fe2000000000e */
[----:B-12---:R-:W-:Y:S06]  /*0a00*/  @!P0 BRA `(.L_x_43) ;  /* 0x00000000000c8947 */ /* 0x006fec0003800000 */
[----:B------:R-:W-:-:S07]  /*0a10*/  MOV R2, 0xa30 ;  /* 0x00000a3000027802 */ /* 0x000fce0000000f00 */
[----:B------:R-:W-:Y:S05]  /*0a20*/  CALL.REL.NOINC `($__internal_1_$__cuda_sm3x_div_rn_noftz_f32_slowpath) ;  /* 0x0000000000b47944 */ /* 0x000fea0003c00000 */
[----:B------:R-:W-:-:S07]  /*0a30*/  MOV R19, R0 ;  /* 0x0000000000137202 */ /* 0x000fce0000000f00 */
.L_x_43:
[----:B------:R-:W-:Y:S05]  /*0a40*/  BSYNC.RECONVERGENT B0 ;  /* 0x0000000000007941 */ /* 0x000fea0003800200 */
.L_x_42:
        /* <DEDUP_REMOVED lines=15> */
.L_x_45:
[----:B------:R-:W-:Y:S05]  /*0b40*/  BSYNC.RECONVERGENT B0 ;  /* 0x0000000000007941 */ /* 0x000fea0003800200 */
.L_x_44:
        /* <DEDUP_REMOVED lines=20> */
[----:B------:R-:W-:Y:S05]  /*0c90*/  CALL.REL.NOINC `($__internal_1_$__cuda_sm3x_div_rn_noftz_f32_slowpath) ;  /* 0x0000000000187944 */ /* 0x000fea0003c00000 */
[----:B------:R-:W-:-:S07]  /*0ca0*/  MOV R2, R0 ;  /* 0x0000000000027202 */ /* 0x000fce0000000f00 */
.L_x_47:
[----:B------:R-:W-:Y:S05]  /*0cb0*/  BSYNC.RECONVERGENT B0 ;  /* 0x0000000000007941 */ /* 0x000fea0003800200 */
.L_x_46:
[----:B------:R-:W-:-:S04]  /*0cc0*/  FMNMX.NAN R2, R2, 0.0010000000474974513054, !PT ;  /* 0x3a83126f02027809 */ /* 0x000fc80007820000 */
[----:B------:R-:W-:-:S05]  /*0cd0*/  FMNMX.NAN R3, R2, 0.99900001287460327148, PT ;  /* 0x3f7fbe7702037809 */ /* 0x000fca0003820000 */
[----:B------:R-:W-:Y:S01]  /*0ce0*/  STG.E desc[UR4][R12.64+0x8], R3 ;  /* 0x000008030c007986 */ /* 0x000fe2000c101904 */
[----:B------:R-:W-:Y:S05]  /*0cf0*/  EXIT ;  /* 0x000000000000794d */ /* 0x000fea0003800000 */
        .weak           $__internal_1_$__cuda_sm3x_div_rn_noftz_f32_slowpath
        .type           $__internal_1_$__cuda_sm3x_div_rn_noftz_f32_slowpath,@function
        .size           $__internal_1_$__cuda_sm3x_div_rn_noftz_f32_slowpath,(.L_x_118 - $__internal_1_$__cuda_sm3x_div_rn_noftz_f32_slowpath)
$__internal_1_$__cuda_sm3x_div_rn_noftz_f32_slowpath:
        /* <DEDUP_REMOVED lines=34> */
.L_x_49:
        /* <DEDUP_REMOVED lines=51> */
.L_x_56:
[----:B------:R-:W-:-:S04]  /*1250*/  LOP3.LUT R0, R0, 0x80000000, RZ, 0xc0, !PT ;  /* 0x8000000000007812 */ /* 0x000fc800078ec0ff */
[----:B------:R-:W-:Y:S01]  /*1260*/  LOP3.LUT R0, R0, 0x7f800000, RZ, 0xfc, !PT ;  /* 0x7f80000000007812 */ /* 0x000fe200078efcff */
[----:B------:R-:W-:Y:S06]  /*1270*/  BRA `(.L_x_57) ;  /* 0x0000000000047947 */ /* 0x000fec0003800000 */
.L_x_55:
[----:B------:R-:W-:-:S07]  /*1280*/  LEA R0, R15, R0, 0x17 ;  /* 0x000000000f007211 */ /* 0x000fce00078eb8ff */
.L_x_57:
[----:B------:R-:W-:Y:S05]  /*1290*/  BSYNC.RECONVERGENT B2 ;  /* 0x0000000000027941 */ /* 0x000fea0003800200 */
.L_x_54:
[----:B------:R-:W-:Y:S05]  /*12a0*/  BRA `(.L_x_58) ;  /* 0x0000000000207947 */ /* 0x000fea0003800000 */
.L_x_53:
[----:B------:R-:W-:-:S04]  /*12b0*/  LOP3.LUT R0, R3, 0x80000000, R0, 0x48, !PT ;  /* 0x8000000003007812 */ /* 0x000fc800078e4800 */
[----:B------:R-:W-:Y:S01]  /*12c0*/  LOP3.LUT R0, R0, 0x7f800000, RZ, 0xfc, !PT ;  /* 0x7f80000000007812 */ /* 0x000fe200078efcff */
[----:B------:R-:W-:Y:S06]  /*12d0*/  BRA `(.L_x_58) ;  /* 0x0000000000147947 */ /* 0x000fec0003800000 */
.L_x_52:
[----:B------:R-:W-:Y:S01]  /*12e0*/  LOP3.LUT R0, R3, 0x80000000, R0, 0x48, !PT ;  /* 0x8000000003007812 */ /* 0x000fe200078e4800 */
[----:B------:R-:W-:Y:S06]  /*12f0*/  BRA `(.L_x_58) ;  /* 0x00000000000c7947 */ /* 0x000fec0003800000 */
.L_x_51:
[----:B------:R-:W0:Y:S01]  /*1300*/  MUFU.RSQ R0, -QNAN ;  /* 0xffc0000000007908 */ /* 0x000e220000001400 */
[----:B------:R-:W-:Y:S05]  /*1310*/  BRA `(.L_x_58) ;  /* 0x0000000000047947 */ /* 0x000fea0003800000 */
.L_x_50:
[----:B------:R-:W-:-:S07]  /*1320*/  FADD.FTZ R0, R0, R3 ;  /* 0x0000000300007221 */ /* 0x000fce0000010000 */
.L_x_58:
[----:B------:R-:W-:Y:S05]  /*1330*/  BSYNC.RECONVERGENT B1 ;  /* 0x0000000000017941 */ /* 0x000fea0003800200 */
.L_x_48:
[----:B------:R-:W-:-:S04]  /*1340*/  HFMA2 R3, -RZ, RZ, 0, 0 ;  /* 0x00000000ff037431 */ /* 0x000fc800000001ff */
[----:B0-----:R-:W-:Y:S05]  /*1350*/  RET.REL.NODEC R2 `(_Z17defog_cuda_kernelPfS_iiS_S_S_S_S_) ;  /* 0xffffffec02287950 */ /* 0x001fea0003c3ffff */
.L_x_59:
        /* <DEDUP_REMOVED lines=10> */
.L_x_118:


//--------------------- .text._Z21abs_and_normby_kernelP7double2Pfdii --------------------------
	.section	.text._Z21abs_and_normby_kernelP7double2Pfdii,"ax",@progbits
	.align	128
        .global         _Z21abs_and_normby_kernelP7double2Pfdii
        .type           _Z21abs_and_normby_kernelP7double2Pfdii,@function
        .size           _Z21abs_and_normby_kernelP7double2Pfdii,(.L_x_120 - _Z21abs_and_normby_kernelP7double2Pfdii)
        .other          _Z21abs_and_normby_kernelP7double2Pfdii,@"STO_CUDA_ENTRY STV_DEFAULT"
_Z21abs_and_normby_kernelP7double2Pfdii:
.text._Z21abs_and_normby_kernelP7double2Pfdii:
        /* <DEDUP_REMOVED lines=11> */
[----:B------:R-:W-:Y:S01]  /*00b0*/  ISETP.GE.OR P0, PT, R0, UR6, P0 ;  /* 0x0000000600007c0c */ /* 0x000fe20008706670 */
[----:B------:R-:W-:-:S12]  /*00c0*/  IMAD R0, R3, UR6, R0 ;  /* 0x0000000603007c24 */ /* 0x000fd8000f8e0200 */
[----:B------:R-:W-:Y:S05]  /*00d0*/  @P0 EXIT ;  /* 0x000000000000094d */ /* 0x000fea0003800000 */
[----:B------:R-:W0:Y:S01]  /*00e0*/  LDC.64 R12, c[0x0][0x380] ;  /* 0x0000e000ff0c7b82 */ /* 0x000e220000000a00 */
[----:B------:R-:W1:Y:S01]  /*00f0*/  LDCU.64 UR4, c[0x0][0x358] ;  /* 0x00006b00ff0477ac */ /* 0x000e620008000a00 */
[----:B------:R-:W2:Y:S06]  /*0100*/  LDCU UR6, c[0x0][0x394] ;  /* 0x00007280ff0677ac */ /* 0x000eac0008000800 */
[----:B------:R-:W3:Y:S01]  /*0110*/  LDC.64 R6, c[0x0][0x390] ;  /* 0x0000e400ff067b82 */ /* 0x000ee20000000a00 */
[----:B0-----:R-:W-:-:S05]  /*0120*/  IMAD.WIDE R12, R0, 0x10, R12 ;  /* 0x00000010000c7825 */ /* 0x001fca00078e020c */
[----:B-1----:R-:W4:Y:S01]  /*0130*/  LDG.E.128 R8, desc[UR4][R12.64] ;  /* 0x000000040c087981 */ /* 0x002f22000c1e1d00 */
[----:B--2---:R-:W3:Y:S01]  /*0140*/  MUFU.RCP64H R3, UR6 ;  /* 0x0000000600037d08 */ /* 0x004ee20008001800 */
[----:B------:R-:W-:Y:S01]  /*0150*/  IMAD.MOV.U32 R2, RZ, RZ, 0x1 ;  /* 0x00000001ff027424 */ /* 0x000fe200078e00ff */
[----:B------:R-:W-:Y:S05]  /*0160*/  BSSY.RECONVERGENT B0, `(.L_x_60) ;  /* 0x0000013000007945 */ /* 0x000fea0003800200 */
[----:B---3--:R-:W-:-:S08]  /*0170*/  DFMA R4, R2, -R6, 1 ;  /* 0x3ff000000204742b */ /* 0x008fd00000000806 */
[----:B------:R-:W-:-:S08]  /*0180*/  DFMA R4, R4, R4, R4 ;  /* 0x000000040404722b */ /* 0x000fd00000000004 */
[----:B------:R-:W-:-:S08]  /*0190*/  DFMA R4, R2, R4, R2 ;  /* 0x000000040204722b */ /* 0x000fd00000000002 */
[----:B------:R-:W-:-:S08]  /*01a0*/  DFMA R2, R4, -R6, 1 ;  /* 0x3ff000000402742b */ /* 0x000fd00000000806 */
[----:B------:R-:W-:-:S08]  /*01b0*/  DFMA R2, R4, R2, R4 ;  /* 0x000000020402722b */ /* 0x000fd00000000004 */
[----:B----4-:R-:W-:Y:S01]  /*01c0*/  DMUL R4, R8, R2 ;  /* 0x0000000208047228 */ /* 0x010fe20000000000 */
[----:B------:R-:W-:-:S07]  /*01d0*/  FSETP.GEU.AND P1, PT, |R9|, 6.5827683646048100446e-37, PT ;  /* 0x036000000900780b */ /* 0x000fce0003f2e200 */
[----:B------:R-:W-:-:S08]  /*01e0*/  DFMA R6, R4, -R6, R8 ;  /* 0x800000060406722b */ /* 0x000fd00000000008 */
[----:B------:R-:W-:Y:S01]  /*01f0*/  DFMA R4, R2, R6, R4 ;  /* 0x000000060204722b */ /* 0x000fe20000000004 */
[----:B------:R-:W0:Y:S09]  /*0200*/  LDC R3, c[0x0][0x394] ;  /* 0x0000e500ff037b82 */ /* 0x000e320000000800 */
[----:B------:R-:W-:Y:S01]  /*0210*/  FFMA R2, RZ, UR6, R5 ;  /* 0x00000006ff027c23 */ /* 0x000fe20008000005 */
[----:B------:R-:W1:Y:S04]  /*0220*/  LDCU UR6, c[0x0][0x390] ;  /* 0x00007200ff0677ac */ /* 0x000e680008000800 */
[----:B------:R-:W-:-:S13]  /*0230*/  FSETP.GT.AND P0, PT, |R2|, 1.469367938527859385e-39, PT ;  /* 0x001000000200780b */ /* 0x000fda0003f04200 */
[----:B------:R-:W-:Y:S05]  /*0240*/  @P0 BRA P1, `(.L_x_61) ;  /* 0x0000000000100947 */ /* 0x000fea0000800000 */
[----:B------:R-:W-:-:S07]  /*0250*/  MOV R2, 0x270 ;  /* 0x0000027000027802 */ /* 0x000fce0000000f00 */
[----:B01----:R-:W-:Y:S05]  /*0260*/  CALL.REL.NOINC `($__internal_2_$__cuda_sm20_div_rn_f64_full) ;  /* 0x0000000000e47944 */ /* 0x003fea0003c00000 */
[----:B------:R-:W-:Y:S02]  /*0270*/  IMAD.MOV.U32 R4, RZ, RZ, R8 ;  /* 0x000000ffff047224 */ /* 0x000fe400078e0008 */
[----:B------:R-:W-:-:S07]  /*0280*/  IMAD.MOV.U32 R5, RZ, RZ, R9 ;  /* 0x000000ffff057224 */ /* 0x000fce00078e0009 */
.L_x_61:
[----:B-1----:R-:W-:Y:S05]  /*0290*/  BSYNC.RECONVERGENT B0 ;  /* 0x0000000000007941 */ /* 0x002fea0003800200 */
.L_x_60:
[----:B------:R-:W1:Y:S01]  /*02a0*/  LDCU UR7, c[0x0][0x394] ;  /* 0x00007280ff0777ac */ /* 0x000e620008000800 */
[----:B------:R-:W2:Y:S01]  /*02b0*/  LDC.64 R8, c[0x0][0x390] ;  /* 0x0000e400ff087b82 */ /* 0x000ea20000000a00 */
[----:B------:R-:W-:Y:S01]  /*02c0*/  IMAD.MOV.U32 R6, RZ, RZ, 0x1 ;  /* 0x00000001ff067424 */ /* 0x000fe200078e00ff */
[----:B------:R-:W-:Y:S01]  /*02d0*/  FSETP.GEU.AND P1, PT, |R11|, 6.5827683646048100446e-37, PT ;  /* 0x036000000b00780b */ /* 0x000fe20003f2e200 */
[----:B------:R-:W-:Y:S01]  /*02e0*/  BSSY.RECONVERGENT B0, `(.L_x_62) ;  /* 0x0000013000007945 */ /* 0x000fe20003800200 */
[----:B-1----:R-:W2:Y:S03]  /*02f0*/  MUFU.RCP64H R7, UR7 ;  /* 0x0000000700077d08 */ /* 0x002ea60008001800 */
[----:B--2---:R-:W-:-:S08]  /*0300*/  DFMA R14, R6, -R8, 1 ;  /* 0x3ff00000060e742b */ /* 0x004fd00000000808 */
[----:B------:R-:W-:-:S08]  /*0310*/  DFMA R14, R14, R14, R14 ;  /* 0x0000000e0e0e722b */ /* 0x000fd0000000000e */
[----:B------:R-:W-:-:S08]  /*0320*/  DFMA R14, R6, R14, R6 ;  /* 0x0000000e060e722b */ /* 0x000fd00000000006 */
[----:B------:R-:W-:-:S08]  /*0330*/  DFMA R6, R14, -R8, 1 ;  /* 0x3ff000000e06742b */ /* 0x000fd00000000808 */
[----:B------:R-:W-:-:S08]  /*0340*/  DFMA R14, R14, R6, R14 ;  /* 0x000000060e0e722b */ /* 0x000fd0000000000e */
[----:B------:R-:W-:-:S08]  /*0350*/  DMUL R6, R10, R14 ;  /* 0x0000000e0a067228 */ /* 0x000fd00000000000 */
[----:B------:R-:W-:-:S08]  /*0360*/  DFMA R8, R6, -R8, R10 ;  /* 0x800000080608722b */ /* 0x000fd0000000000a */
[----:B------:R-:W-:-:S10]  /*0370*/  DFMA R6, R14, R8, R6 ;  /* 0x000000080e06722b */ /* 0x000fd40000000006 */
[----:B------:R-:W-:-:S05]  /*0380*/  FFMA R2, RZ, UR7, R7 ;  /* 0x00000007ff027c23 */ /* 0x000fca0008000007 */
[----:B------:R-:W-:-:S13]  /*0390*/  FSETP.GT.AND P0, PT, |R2|, 1.469367938527859385e-39, PT ;  /* 0x001000000200780b */ /* 0x000fda0003f04200 */
[----:B------:R-:W-:Y:S05]  /*03a0*/  @P0 BRA P1, `(.L_x_63) ;  /* 0x0000000000180947 */ /* 0x000fea0000800000 */
[----:B------:R-:W-:Y:S01]  /*03b0*/  IMAD.MOV.U32 R8, RZ, RZ, R10 ;  /* 0x000000ffff087224 */ /* 0x000fe200078e000a */
[----:B------:R-:W-:Y:S01]  /*03c0*/  MOV R2, 0x3f0 ;  /* 0x000003f000027802 */ /* 0x000fe20000000f00 */
[----:B------:R-:W-:-:S07]  /*03d0*/  IMAD.MOV.U32 R9, RZ, RZ, R11 ;  /* 0x000000ffff097224 */ /* 0x000fce00078e000b */
[----:B0-----:R-:W-:Y:S05]  /*03e0*/  CALL.REL.NOINC `($__internal_2_$__cuda_sm20_div_rn_f64_full) ;  /* 0x0000000000847944 */ /* 0x001fea0003c00000 */
[----:B------:R-:W-:Y:S02]  /*03f0*/  IMAD.MOV.U32 R6, RZ, RZ, R8 ;  /* 0x000000ffff067224 */ /* 0x000fe400078e0008 */
[----:B------:R-:W-:-:S07]  /*0400*/  IMAD.MOV.U32 R7, RZ, RZ, R9 ;  /* 0x000000ffff077224 */ /* 0x000fce00078e0009 */
.L_x_63:
[----:B------:R-:W-:Y:S05]  /*0410*/  BSYNC.RECONVERGENT B0 ;  /* 0x0000000000007941 */ /* 0x000fea0003800200 */
.L_x_62:
[----:B------:R-:W-:Y:S01]  /*0420*/  DMUL R8, R6, R6 ;  /* 0x0000000606087228 */ /* 0x000fe20000000000 */
[----:B------:R-:W-:Y:S01]  /*0430*/  IMAD.MOV.U32 R14, RZ, RZ, 0x0 ;  /* 0x00000000ff0e7424 */ /* 0x000fe200078e00ff */
[----:B------:R1:W-:Y:S01]  /*0440*/  STG.E.128 desc[UR4][R12.64], R4 ;  /* 0x000000040c007986 */ /* 0x0003e2000c101d04 */
[----:B------:R-:W-:Y:S01]  /*0450*/  IMAD.MOV.U32 R15, RZ, RZ, 0x3fd80000 ;  /* 0x3fd80000ff0f7424 */ /* 0x000fe200078e00ff */
[----:B------:R-:W-:Y:S04]  /*0460*/  BSSY.RECONVERGENT B0, `(.L_x_64) ;  /* 0x0000014000007945 */ /* 0x000fe80003800200 */
[----:B------:R-:W-:-:S06]  /*0470*/  DFMA R8, R4, R4, R8 ;  /* 0x000000040408722b */ /* 0x000fcc0000000008 */
[----:B------:R-:W0:Y:S04]  /*0480*/  MUFU.RSQ64H R11, R9 ;  /* 0x00000009000b7308 */ /* 0x000e280000001c00 */
[----:B------:R-:W-:-:S05]  /*0490*/  VIADD R10, R9, 0xfcb00000 ;  /* 0xfcb00000090a7836 */ /* 0x000fca0000000000 */
[----:B------:R-:W-:Y:S01]  /*04a0*/  ISETP.GE.U32.AND P0, PT, R10, 0x7ca00000, PT ;  /* 0x7ca000000a00780c */ /* 0x000fe20003f06070 */
[----:B0-----:R-:W-:-:S08]  /*04b0*/  DMUL R2, R10, R10 ;  /* 0x0000000a0a027228 */ /* 0x001fd00000000000 */
[----:B------:R-:W-:-:S08]  /*04c0*/  DFMA R2, R8, -R2, 1 ;  /* 0x3ff000000802742b */ /* 0x000fd00000000802 */
[----:B------:R-:W-:Y:S02]  /*04d0*/  DFMA R14, R2, R14, 0.5 ;  /* 0x3fe00000020e742b */ /* 0x000fe4000000000e */
[----:B------:R-:W-:-:S08]  /*04e0*/  DMUL R2, R10, R2 ;  /* 0x000000020a027228 */ /* 0x000fd00000000000 */
[----:B------:R-:W-:-:S08]  /*04f0*/  DFMA R18, R14, R2, R10 ;  /* 0x000000020e12722b */ /* 0x000fd0000000000a */
[----:B------:R-:W-:Y:S02]  /*0500*/  DMUL R14, R8, R18 ;  /* 0x00000012080e7228 */ /* 0x000fe40000000000 */
[----:B------:R-:W-:Y:S01]  /*0510*/  IADD3 R17, PT, PT, R19, -0x100000, RZ ;  /* 0xfff0000013117810 */ /* 0x000fe20007ffe0ff */
[----:B------:R-:W-:-:S05]  /*0520*/  IMAD.MOV.U32 R16, RZ, RZ, R18 ;  /* 0x000000ffff107224 */ /* 0x000fca00078e0012 */
[----:B------:R-:W-:-:S08]  /*0530*/  DFMA R20, R14, -R14, R8 ;  /* 0x8000000e0e14722b */ /* 0x000fd00000000008 */
[----:B------:R-:W-:Y:S01]  /*0540*/  DFMA R2, R20, R16, R14 ;  /* 0x000000101402722b */ /* 0x000fe2000000000e */
[----:B-1----:R-:W-:Y:S10]  /*0550*/  @!P0 BRA `(.L_x_65) ;  /* 0x0000000000108947 */ /* 0x002ff40003800000 */
[----:B------:R-:W-:-:S07]  /*0560*/  MOV R2, 0x580 ;  /* 0x0000058000027802 */ /* 0x000fce0000000f00 */
[----:B------:R-:W-:Y:S05]  /*0570*/  CALL.REL.NOINC `($__internal_3_$__cuda_sm20_dsqrt_rn_f64_mediumpath_v1) ;  /* 0x00000004009c7944 */ /* 0x000fea0003c00000 */
[----:B------:R-:W-:Y:S02]  /*0580*/  IMAD.MOV.U32 R2, RZ, RZ, R4 ;  /* 0x000000ffff027224 */ /* 0x000fe400078e0004 */
[----:B------:R-:W-:-:S07]  /*0590*/  IMAD.MOV.U32 R3, RZ, RZ, R5 ;  /* 0x000000ffff037224 */ /* 0x000fce00078e0005 */
.L_x_65:
[----:B------:R-:W-:Y:S05]  /*05a0*/  BSYNC.RECONVERGENT B0 ;  /* 0x0000000000007941 */ /* 0x000fea0003800200 */
.L_x_64:
[----:B------:R-:W0:Y:S01]  /*05b0*/  LDC.64 R4, c[0x0][0x388] ;  /* 0x0000e200ff047b82 */ /* 0x000e220000000a00 */
[----:B------:R-:W1:Y:S01]  /*05c0*/  F2F.F32.F64 R3, R2 ;  /* 0x0000000200037310 */ /* 0x000e620000301000 */
[----:B0-----:R-:W-:-:S05]  /*05d0*/  IMAD.WIDE R4, R0, 0x4, R4 ;  /* 0x0000000400047825 */ /* 0x001fca00078e0204 */
[----:B-1----:R-:W-:Y:S01]  /*05e0*/  STG.E desc[UR4][R4.64], R3 ;  /* 0x0000000304007986 */ /* 0x002fe2000c101904 */
[----:B------:R-:W-:Y:S05]  /*05f0*/  EXIT ;  /* 0x000000000000794d */ /* 0x000fea0003800000 */
        .weak           $__internal_2_$__cuda_sm20_div_rn_f64_full
        .type           $__internal_2_$__cuda_sm20_div_rn_f64_full,@function
        .size           $__internal_2_$__cuda_sm20_div_rn_f64_full,($__internal_3_$__cuda_sm20_dsqrt_rn_f64_mediumpath_v1 - $__internal_2_$__cuda_sm20_div_rn_f64_full)
$__internal_2_$__cuda_sm20_div_rn_f64_full:
[C---:B------:R-:W-:Y:S01]  /*0600*/  FSETP.GEU.AND P0, PT, |R3|.reuse, 1.469367938527859385e-39, PT ;  /* 0x001000000300780b */ /* 0x040fe20003f0e200 */
[----:B------:R-:W-:Y:S01]  /*0610*/  IMAD.U32 R14, RZ, RZ, UR6 ;  /* 0x00000006ff0e7e24 */ /* 0x000fe2000f8e00ff */
[----:B------:R-:W-:Y:S01]  /*0620*/  LOP3.LUT R6, R3, 0x800fffff, RZ, 0xc0, !PT ;  /* 0x800fffff03067812 */ /* 0x000fe200078ec0ff */
[----:B------:R-:W-:Y:S01]  /*0630*/  IMAD.MOV.U32 R15, RZ, RZ, R3 ;  /* 0x000000ffff0f7224 */ /* 0x000fe200078e0003 */
[C---:B------:R-:W-:Y:S01]  /*0640*/  FSETP.GEU.AND P2, PT, |R9|.reuse, 1.469367938527859385e-39, PT ;  /* 0x001000000900780b */ /* 0x040fe20003f4e200 */
[----:B------:R-:W-:Y:S01]  /*0650*/  IMAD.U32 R16, RZ, RZ, UR6 ;  /* 0x00000006ff107e24 */ /* 0x000fe2000f8e00ff */
[----:B------:R-:W-:Y:S01]  /*0660*/  LOP3.LUT R17, R6, 0x3ff00000, RZ, 0xfc, !PT ;  /* 0x3ff0000006117812 */ /* 0x000fe200078efcff */
[----:B------:R-:W-:Y:S01]  /*0670*/  IMAD.MOV.U32 R20, RZ, RZ, 0x1 ;  /* 0x00000001ff147424 */ /* 0x000fe200078e00ff */
[----:B------:R-:W-:Y:S01]  /*0680*/  LOP3.LUT R6, R9, 0x7ff00000, RZ, 0xc0, !PT ;  /* 0x7ff0000009067812 */ /* 0x000fe200078ec0ff */
[----:B------:R-:W-:Y:S01]  /*0690*/  BSSY.RECONVERGENT B1, `(.L_x_66) ;  /* 0x0000050000017945 */ /* 0x000fe20003800200 */
[----:B------:R-:W-:-:S03]  /*06a0*/  LOP3.LUT R27, R3, 0x7ff00000, RZ, 0xc0, !PT ;  /* 0x7ff00000031b7812 */ /* 0x000fc600078ec0ff */
[----:B------:R-:W-:Y:S01]  /*06b0*/  @!P0 DMUL R16, R14, 8.98846567431157953865e+307 ;  /* 0x7fe000000e108828 */ /* 0x000fe20000000000 */
[C---:B------:R-:W-:Y:S01]  /*06c0*/  ISETP.GE.U32.AND P1, PT, R6.reuse, R27, PT ;  /* 0x0000001b0600720c */ /* 0x040fe20003f26070 */
[----:B------:R-:W-:Y:S02]  /*06d0*/  IMAD.MOV.U32 R26, RZ, RZ, R6 ;  /* 0x000000ffff1a7224 */ /* 0x000fe400078e0006 */
[----:B------:R-:W-:Y:S02]  /*06e0*/  @!P2 LOP3.LUT R7, R15, 0x7ff00000, RZ, 0xc0, !PT ;  /* 0x7ff000000f07a812 */ /* 0x000fe400078ec0ff */
[----:B------:R-:W0:Y:S02]  /*06f0*/  MUFU.RCP64H R21, R17 ;  /* 0x0000001100157308 */ /* 0x000e240000001800 */
[----:B------:R-:W-:Y:S01]  /*0700*/  @!P2 ISETP.GE.U32.AND P3, PT, R6, R7, PT ;  /* 0x000000070600a20c */ /* 0x000fe20003f66070 */
[----:B------:R-:W-:Y:S01]  /*0710*/  IMAD.MOV.U32 R7, RZ, RZ, 0x1ca00000 ;  /* 0x1ca00000ff077424 */ /* 0x000fe200078e00ff */
[----:B------:R-:W-:-:S04]  /*0720*/  @!P0 LOP3.LUT R27, R17, 0x7ff00000, RZ, 0xc0, !PT ;  /* 0x7ff00000111b8812 */ /* 0x000fc800078ec0ff */
[----:B------:R-:W-:-:S04]  /*0730*/  @!P2 SEL R23, R7, 0x63400000, !P3 ;  /* 0x634000000717a807 */ /* 0x000fc80005800000 */
[----:B------:R-:W-:-:S04]  /*0740*/  @!P2 LOP3.LUT R24, R23, 0x80000000, R9, 0xf8, !PT ;  /* 0x800000001718a812 */ /* 0x000fc800078ef809 */
[----:B------:R-:W-:Y:S01]  /*0750*/  @!P2 LOP3.LUT R25, R24, 0x100000, RZ, 0xfc, !PT ;  /* 0x001000001819a812 */ /* 0x000fe200078efcff */
[----:B0-----:R-:W-:Y:S01]  /*0760*/  DFMA R18, R20, -R16, 1 ;  /* 0x3ff000001412742b */ /* 0x001fe20000000810 */
[----:B------:R-:W-:-:S07]  /*0770*/  @!P2 MOV R24, RZ ;  /* 0x000000ff0018a202 */ /* 0x000fce0000000f00 */
[----:B------:R-:W-:-:S08]  /*0780*/  DFMA R18, R18, R18, R18 ;  /* 0x000000121212722b */ /* 0x000fd00000000012 */
[----:B------:R-:W-:Y:S01]  /*0790*/  DFMA R20, R20, R18, R20 ;  /* 0x000000121414722b */ /* 0x000fe20000000014 */
[----:B------:R-:W-:Y:S01]  /*07a0*/  SEL R19, R7, 0x63400000, !P1 ;  /* 0x6340000007137807 */ /* 0x000fe20004800000 */
[----:B------:R-:W-:-:S03]  /*07b0*/  IMAD.MOV.U32 R18, RZ, RZ, R8 ;  /* 0x000000ffff127224 */ /* 0x000fc600078e0008 */
[----:B------:R-:W-:-:S03]  /*07c0*/  LOP3.LUT R19, R19, 0x800fffff, R9, 0xf8, !PT ;  /* 0x800fffff13137812 */ /* 0x000fc600078ef809 */
[----:B------:R-:W-:-:S03]  /*07d0*/  DFMA R22, R20, -R16, 1 ;  /* 0x3ff000001416742b */ /* 0x000fc60000000810 */
[----:B------:R-:W-:-:S05]  /*07e0*/  @!P2 DFMA R18, R18, 2, -R24 ;  /* 0x400000001212a82b */ /* 0x000fca0000000818 */
[----:B------:R-:W-:-:S05]  /*07f0*/  DFMA R22, R20, R22, R20 ;  /* 0x000000161416722b */ /* 0x000fca0000000014 */
[----:B------:R-:W-:-:S03]  /*0800*/  @!P2 LOP3.LUT R26, R19, 0x7ff00000, RZ, 0xc0, !PT ;  /* 0x7ff00000131aa812 */ /* 0x000fc600078ec0ff */
[----:B------:R-:W-:Y:S02]  /*0810*/  DMUL R20, R22, R18 ;  /* 0x0000001216147228 */ /* 0x000fe40000000000 */
[----:B------:R-:W-:-:S05]  /*0820*/  VIADD R28, R26, 0xffffffff ;  /* 0xffffffff1a1c7836 */ /* 0x000fca0000000000 */
[----:B------:R-:W-:Y:S01]  /*0830*/  ISETP.GT.U32.AND P0, PT, R28, 0x7feffffe, PT ;  /* 0x7feffffe1c00780c */ /* 0x000fe20003f04070 */
[----:B------:R-:W-:Y:S01]  /*0840*/  VIADD R28, R27, 0xffffffff ;  /* 0xffffffff1b1c7836 */ /* 0x000fe20000000000 */
[----:B------:R-:W-:-:S04]  /*0850*/  DFMA R24, R20, -R16, R18 ;  /* 0x800000101418722b */ /* 0x000fc80000000012 */
[----:B------:R-:W-:-:S04]  /*0860*/  ISETP.GT.U32.OR P0, PT, R28, 0x7feffffe, P0 ;  /* 0x7feffffe1c00780c */ /* 0x000fc80000704470 */
[----:B------:R-:W-:-:S09]  /*0870*/  DFMA R24, R22, R24, R20 ;  /* 0x000000181618722b */ /* 0x000fd20000000014 */
[----:B------:R-:W-:Y:S05]  /*0880*/  @P0 BRA `(.L_x_67) ;  /* 0x00000000006c0947 */ /* 0x000fea0003800000 */
[----:B------:R-:W-:Y:S01]  /*0890*/  LOP3.LUT R9, R15, 0x7ff00000, RZ, 0xc0, !PT ;  /* 0x7ff000000f097812 */ /* 0x000fe200078ec0ff */
[----:B------:R-:W-:-:S03]  /*08a0*/  IMAD.MOV.U32 R20, RZ, RZ, RZ ;  /* 0x000000ffff147224 */ /* 0x000fc600078e00ff */
[CC--:B------:R-:W-:Y:S02]  /*08b0*/  VIADDMNMX R8, R6.reuse, -R9.reuse, 0xb9600000, !PT ;  /* 0xb960000006087446 */ /* 0x0c0fe40007800909 */
[----:B------:R-:W-:Y:S02]  /*08c0*/  ISETP.GE.U32.AND P0, PT, R6, R9, PT ;  /* 0x000000090600720c */ /* 0x000fe40003f06070 */
[----:B------:R-:W-:Y:S02]  /*08d0*/  VIMNMX R8, PT, PT, R8, 0x46a00000, PT ;  /* 0x46a0000008087848 */ /* 0x000fe40003fe0100 */
[----:B------:R-:W-:-:S05]  /*08e0*/  SEL R7, R7, 0x63400000, !P0 ;  /* 0x6340000007077807 */ /* 0x000fca0004000000 */
[----:B------:R-:W-:-:S04]  /*08f0*/  IMAD.IADD R8, R8, 0x1, -R7 ;  /* 0x0000000108087824 */ /* 0x000fc800078e0a07 */
[----:B------:R-:W-:-:S06]  /*0900*/  VIADD R21, R8, 0x7fe00000 ;  /* 0x7fe0000008157836 */ /* 0x000fcc0000000000 */
[----:B------:R-:W-:-:S10]  /*0910*/  DMUL R6, R24, R20 ;  /* 0x0000001418067228 */ /* 0x000fd40000000000 */
[----:B------:R-:W-:-:S13]  /*0920*/  FSETP.GTU.AND P0, PT, |R7|, 1.469367938527859385e-39, PT ;  /* 0x001000000700780b */ /* 0x000fda0003f0c200 */
[----:B------:R-:W-:Y:S05]  /*0930*/  @P0 BRA `(.L_x_68) ;  /* 0x0000000000940947 */ /* 0x000fea0003800000 */
[----:B------:R-:W-:Y:S01]  /*0940*/  DFMA R16, R24, -R16, R18 ;  /* 0x800000101810722b */ /* 0x000fe20000000012 */
[----:B------:R-:W-:-:S09]  /*0950*/  IMAD.MOV.U32 R20, RZ, RZ, RZ ;  /* 0x000000ffff147224 */ /* 0x000fd200078e00ff */
[C---:B------:R-:W-:Y:S02]  /*0960*/  FSETP.NEU.AND P0, PT, R17.reuse, RZ, PT ;  /* 0x000000ff1100720b */ /* 0x040fe40003f0d000 */
[----:B------:R-:W-:-:S04]  /*0970*/  LOP3.LUT R9, R17, 0x80000000, R15, 0x48, !PT ;  /* 0x8000000011097812 */ /* 0x000fc800078e480f */
[----:B------:R-:W-:-:S07]  /*0980*/  LOP3.LUT R21, R9, R21, RZ, 0xfc, !PT ;  /* 0x0000001509157212 */ /* 0x000fce00078efcff */
[----:B------:R-:W-:Y:S05]  /*0990*/  @!P0 BRA `(.L_x_68) ;  /* 0x00000000007c8947 */ /* 0x000fea0003800000 */
[----:B------:R-:W-:Y:S01]  /*09a0*/  IMAD.MOV R15, RZ, RZ, -R8 ;  /* 0x000000ffff0f7224 */ /* 0x000fe200078e0a08 */
[----:B------:R-:W-:Y:S01]  /*09b0*/  MOV R14, RZ ;  /* 0x000000ff000e7202 */ /* 0x000fe20000000f00 */
[----:B------:R-:W-:-:S05]  /*09c0*/  DMUL.RP R20, R24, R20 ;  /* 0x0000001418147228 */ /* 0x000fca0000008000 */
[----:B------:R-:W-:-:S05]  /*09d0*/  DFMA R14, R6, -R14, R24 ;  /* 0x8000000e060e722b */ /* 0x000fca0000000018 */
[----:B------:R-:W-:Y:S02]  /*09e0*/  LOP3.LUT R9, R21, R9, RZ, 0x3c, !PT ;  /* 0x0000000915097212 */ /* 0x000fe400078e3cff */
[----:B------:R-:W-:-:S04]  /*09f0*/  IADD3 R14, PT, PT, -R8, -0x43300000, RZ ;  /* 0xbcd00000080e7810 */ /* 0x000fc80007ffe1ff */
[----:B------:R-:W-:-:S04]  /*0a00*/  FSETP.NEU.AND P0, PT, |R15|, R14, PT ;  /* 0x0000000e0f00720b */ /* 0x000fc80003f0d200 */
[----:B------:R-:W-:Y:S02]  /*0a10*/  FSEL R6, R20, R6, !P0 ;  /* 0x0000000614067208 */ /* 0x000fe40004000000 */
[----:B------:R-:W-:Y:S01]  /*0a20*/  FSEL R7, R9, R7, !P0 ;  /* 0x0000000709077208 */ /* 0x000fe20004000000 */
[----:B------:R-:W-:Y:S06]  /*0a30*/  BRA `(.L_x_68) ;  /* 0x0000000000547947 */ /* 0x000fec0003800000 */
.L_x_67:
[----:B------:R-:W-:-:S14]  /*0a40*/  DSETP.NAN.AND P0, PT, R8, R8, PT ;  /* 0x000000080800722a */ /* 0x000fdc0003f08000 */
[----:B------:R-:W-:Y:S05]  /*0a50*/  @P0 BRA `(.L_x_69) ;  /* 0x0000000000440947 */ /* 0x000fea0003800000 */
[----:B------:R-:W-:-:S14]  /*0a60*/  DSETP.NAN.AND P0, PT, R14, R14, PT ;  /* 0x0000000e0e00722a */ /* 0x000fdc0003f08000 */
[----:B------:R-:W-:Y:S05]  /*0a70*/  @P0 BRA `(.L_x_70) ;  /* 0x0000000000300947 */ /* 0x000fea0003800000 */
[----:B------:R-:W-:Y:S01]  /*0a80*/  ISETP.NE.AND P0, PT, R26, R27, PT ;  /* 0x0000001b1a00720c */ /* 0x000fe20003f05270 */
[----:B------:R-:W-:Y:S02]  /*0a90*/  IMAD.MOV.U32 R6, RZ, RZ, 0x0 ;  /* 0x00000000ff067424 */ /* 0x000fe400078e00ff */
[----:B------:R-:W-:-:S10]  /*0aa0*/  IMAD.MOV.U32 R7, RZ, RZ, -0x80000 ;  /* 0xfff80000ff077424 */ /* 0x000fd400078e00ff */
[----:B------:R-:W-:Y:S05]  /*0ab0*/  @!P0 BRA `(.L_x_68) ;  /* 0x0000000000348947 */ /* 0x000fea0003800000 */
[----:B------:R-:W-:Y:S02]  /*0ac0*/  ISETP.NE.AND P0, PT, R26, 0x7ff00000, PT ;  /* 0x7ff000001a00780c */ /* 0x000fe40003f05270 */
[----:B------:R-:W-:Y:S02]  /*0ad0*/  LOP3.LUT R7, R9, 0x80000000, R15, 0x48, !PT ;  /* 0x8000000009077812 */ /* 0x000fe400078e480f */
[----:B------:R-:W-:-:S13]  /*0ae0*/  ISETP.EQ.OR P0, PT, R27, RZ, !P0 ;  /* 0x000000ff1b00720c */ /* 0x000fda0004702670 */
[----:B------:R-:W-:Y:S01]  /*0af0*/  @P0 LOP3.LUT R8, R7, 0x7ff00000, RZ, 0xfc, !PT ;  /* 0x7ff0000007080812 */ /* 0x000fe200078efcff */
[----:B------:R-:W-:Y:S02]  /*0b00*/  @!P0 IMAD.MOV.U32 R6, RZ, RZ, RZ ;  /* 0x000000ffff068224 */ /* 0x000fe400078e00ff */
[----:B------:R-:W-:Y:S02]  /*0b10*/  @P0 IMAD.MOV.U32 R6, RZ, RZ, RZ ;  /* 0x000000ffff060224 */ /* 0x000fe400078e00ff */
[----:B------:R-:W-:Y:S01]  /*0b20*/  @P0 IMAD.MOV.U32 R7, RZ, RZ, R8 ;  /* 0x000000ffff070224 */ /* 0x000fe200078e0008 */
[----:B------:R-:W-:Y:S06]  /*0b30*/  BRA `(.L_x_68) ;  /* 0x0000000000147947 */ /* 0x000fec0003800000 */
.L_x_70:
[----:B------:R-:W-:Y:S01]  /*0b40*/  LOP3.LUT R7, R15, 0x80000, RZ, 0xfc, !PT ;  /* 0x000800000f077812 */ /* 0x000fe200078efcff */
[----:B------:R-:W-:Y:S01]  /*0b50*/  IMAD.MOV.U32 R6, RZ, RZ, R14 ;  /* 0x000000ffff067224 */ /* 0x000fe200078e000e */
[----:B------:R-:W-:Y:S06]  /*0b60*/  BRA `(.L_x_68) ;  /* 0x0000000000087947 */ /* 0x000fec0003800000 */
.L_x_69:
[----:B------:R-:W-:Y:S01]  /*0b70*/  LOP3.LUT R7, R9, 0x80000, RZ, 0xfc, !PT ;  /* 0x0008000009077812 */ /* 0x000fe200078efcff */
[----:B------:R-:W-:-:S07]  /*0b80*/  IMAD.MOV.U32 R6, RZ, RZ, R8 ;  /* 0x000000ffff067224 */ /* 0x000fce00078e0008 */
.L_x_68:
[----:B------:R-:W-:Y:S05]  /*0b90*/  BSYNC.RECONVERGENT B1 ;  /* 0x0000000000017941 */ /* 0x000fea0003800200 */
.L_x_66:
[----:B------:R-:W-:Y:S01]  /*0ba0*/  IMAD.MOV.U32 R8, RZ, RZ, R6 ;  /* 0x000000ffff087224 */ /* 0x000fe200078e0006 */
[----:B------:R-:W-:Y:S01]  /*0bb0*/  MOV R9, R7 ;  /* 0x0000000700097202 */ /* 0x000fe20000000f00 */
[----:B------:R-:W-:Y:S02]  /*0bc0*/  IMAD.MOV.U32 R6, RZ, RZ, R2 ;  /* 0x000000ffff067224 */ /* 0x000fe400078e0002 */
[----:B------:R-:W-:-:S04]  /*0bd0*/  IMAD.MOV.U32 R7, RZ, RZ, 0x0 ;  /* 0x00000000ff077424 */ /* 0x000fc800078e00ff */
[----:B------:R-:W-:Y:S05]  /*0be0*/  RET.REL.NODEC R6 `(_Z21abs_and_normby_kernelP7double2Pfdii) ;  /* 0xfffffff406047950 */ /* 0x000fea0003c3ffff */
        .weak           $__internal_3_$__cuda_sm20_dsqrt_rn_f64_mediumpath_v1
        .type           $__internal_3_$__cuda_sm20_dsqrt_rn_f64_mediumpath_v1,@function
        .size           $__internal_3_$__cuda_sm20_dsqrt_rn_f64_mediumpath_v1,(.L_x_120 - $__internal_3_$__cuda_sm20_dsqrt_rn_f64_mediumpath_v1)
$__internal_3_$__cuda_sm20_dsqrt_rn_f64_mediumpath_v1:
[----:B------:R-:W-:Y:S01]  /*0bf0*/  ISETP.GE.U32.AND P0, PT, R10, -0x3400000, PT ;  /* 0xfcc000000a00780c */ /* 0x000fe20003f06070 */
[----:B------:R-:W-:Y:S01]  /*0c00*/  BSSY.RECONVERGENT B1, `(.L_x_71) ;  /* 0x0000028000017945 */ /* 0x000fe20003800200 */
[----:B------:R-:W-:Y:S02]  /*0c10*/  IMAD.MOV.U32 R16, RZ, RZ, R18 ;  /* 0x000000ffff107224 */ /* 0x000fe400078e0012 */
[----:B------:R-:W-:Y:S02]  /*0c20*/  IMAD.MOV.U32 R6, RZ, RZ, R8 ;  /* 0x000000ffff067224 */ /* 0x000fe400078e0008 */
[----:B------:R-:W-:Y:S02]  /*0c30*/  IMAD.MOV.U32 R7, RZ, RZ, R9 ;  /* 0x000000ffff077224 */ /* 0x000fe400078e0009 */
[----:B------:R-:W-:Y:S02]  /*0c40*/  IMAD.MOV.U32 R4, RZ, RZ, R20 ;  /* 0x000000ffff047224 */ /* 0x000fe400078e0014 */
[----:B------:R-:W-:-:S03]  /*0c50*/  IMAD.MOV.U32 R5, RZ, RZ, R21 ;  /* 0x000000ffff057224 */ /* 0x000fc600078e0015 */
[----:B------:R-:W-:Y:S05]  /*0c60*/  @!P0 BRA `(.L_x_72) ;  /* 0x0000000000208947 */ /* 0x000fea0003800000 */
[----:B------:R-:W-:-:S10]  /*0c70*/  DFMA.RM R4, R4, R16, R14 ;  /* 0x000000100404722b */ /* 0x000fd4000000400e */
[----:B------:R-:W-:-:S05]  /*0c80*/  IADD3 R8, P0, PT, R4, 0x1, RZ ;  /* 0x0000000104087810 */ /* 0x000fca0007f1e0ff */
[----:B------:R-:W-:-:S06]  /*0c90*/  IMAD.X R9, RZ, RZ, R5, P0 ;  /* 0x000000ffff097224 */ /* 0x000fcc00000e0605 */
[----:B------:R-:W-:-:S08]  /*0ca0*/  DFMA.RP R6, -R4, R8, R6 ;  /* 0x000000080406722b */ /* 0x000fd00000008106 */
[----:B------:R-:W-:-:S06]  /*0cb0*/  DSETP.GT.AND P0, PT, R6, RZ, PT ;  /* 0x000000ff0600722a */ /* 0x000fcc0003f04000 */
[----:B------:R-:W-:Y:S02]  /*0cc0*/  FSEL R4, R8, R4, P0 ;  /* 0x0000000408047208 */ /* 0x000fe40000000000 */
[----:B------:R-:W-:Y:S01]  /*0cd0*/  FSEL R5, R9, R5, P0 ;  /* 0x0000000509057208 */ /* 0x000fe20000000000 */
[----:B------:R-:W-:Y:S06]  /*0ce0*/  BRA `(.L_x_73) ;  /* 0x0000000000647947 */ /* 0x000fec0003800000 */
.L_x_72:
[----:B------:R-:W-:-:S14]  /*0cf0*/  DSETP.NE.AND P0, PT, R6, RZ, PT ;  /* 0x000000ff0600722a */ /* 0x000fdc0003f05000 */
[----:B------:R-:W-:Y:S05]  /*0d00*/  @!P0 BRA `(.L_x_74) ;  /* 0x0000000000588947 */ /* 0x000fea0003800000 */
[----:B------:R-:W-:-:S13]  /*0d10*/  ISETP.GE.AND P0, PT, R7, RZ, PT ;  /* 0x000000ff0700720c */ /* 0x000fda0003f06270 */
[----:B------:R-:W-:Y:S01]  /*0d20*/  @!P0 MOV R4, 0x0 ;  /* 0x0000000000048802 */ /* 0x000fe20000000f00 */
[----:B------:R-:W-:Y:S01]  /*0d30*/  @!P0 IMAD.MOV.U32 R5, RZ, RZ, -0x80000 ;  /* 0xfff80000ff058424 */ /* 0x000fe200078e00ff */
[----:B------:R-:W-:Y:S06]  /*0d40*/  @!P0 BRA `(.L_x_73) ;  /* 0x00000000004c8947 */ /* 0x000fec0003800000 */
[----:B------:R-:W-:-:S13]  /*0d50*/  ISETP.GT.AND P0, PT, R7, 0x7fefffff, PT ;  /* 0x7fefffff0700780c */ /* 0x000fda0003f04270 */
[----:B------:R-:W-:Y:S05]  /*0d60*/  @P0 BRA `(.L_x_74) ;  /* 0x0000000000400947 */ /* 0x000fea0003800000 */
[----:B------:R-:W-:Y:S01]  /*0d70*/  DMUL R4, R6, 8.11296384146066816958e+31 ;  /* 0x4690000006047828 */ /* 0x000fe20000000000 */
[----:B------:R-:W-:Y:S02]  /*0d80*/  IMAD.MOV.U32 R10, RZ, RZ, 0x0 ;  /* 0x00000000ff0a7424 */ /* 0x000fe400078e00ff */
[----:B------:R-:W-:Y:S02]  /*0d90*/  IMAD.MOV.U32 R6, RZ, RZ, RZ ;  /* 0x000000ffff067224 */ /* 0x000fe400078e00ff */
[----:B------:R-:W-:Y:S01]  /*0da0*/  IMAD.MOV.U32 R11, RZ, RZ, 0x3fd80000 ;  /* 0x3fd80000ff0b7424 */ /* 0x000fe200078e00ff */
[----:B------:R-:W0:Y:S03]  /*0db0*/  MUFU.RSQ64H R7, R5 ;  /* 0x0000000500077308 */ /* 0x000e260000001c00 */
[----:B0-----:R-:W-:-:S08]  /*0dc0*/  DMUL R8, R6, R6 ;  /* 0x0000000606087228 */ /* 0x001fd00000000000 */
[----:B------:R-:W-:-:S08]  /*0dd0*/  DFMA R8, R4, -R8, 1 ;  /* 0x3ff000000408742b */ /* 0x000fd00000000808 */
[----:B------:R-:W-:Y:S02]  /*0de0*/  DFMA R10, R8, R10, 0.5 ;  /* 0x3fe00000080a742b */ /* 0x000fe4000000000a */
[----:B------:R-:W-:-:S08]  /*0df0*/  DMUL R8, R6, R8 ;  /* 0x0000000806087228 */ /* 0x000fd00000000000 */
[----:B------:R-:W-:-:S08]  /*0e00*/  DFMA R8, R10, R8, R6 ;  /* 0x000000080a08722b */ /* 0x000fd00000000006 */
[----:B------:R-:W-:Y:S02]  /*0e10*/  DMUL R6, R4, R8 ;  /* 0x0000000804067228 */ /* 0x000fe40000000000 */
[----:B------:R-:W-:-:S06]  /*0e20*/  VIADD R9, R9, 0xfff00000 ;  /* 0xfff0000009097836 */ /* 0x000fcc0000000000 */
[----:B------:R-:W-:-:S08]  /*0e30*/  DFMA R10, R6, -R6, R4 ;  /* 0x80000006060a722b */ /* 0x000fd00000000004 */
[----:B------:R-:W-:-:S10]  /*0e40*/  DFMA R4, R8, R10, R6 ;  /* 0x0000000a0804722b */ /* 0x000fd40000000006 */
[----:B------:R-:W-:Y:S01]  /*0e50*/  VIADD R5, R5, 0xfcb00000 ;  /* 0xfcb0000005057836 */ /* 0x000fe20000000000 */
[----:B------:R-:W-:Y:S06]  /*0e60*/  BRA `(.L_x_73) ;  /* 0x0000000000047947 */ /* 0x000fec0003800000 */
.L_x_74:
[----:B------:R-:W-:-:S11]  /*0e70*/  DADD R4, R6, R6 ;  /* 0x0000000006047229 */ /* 0x000fd60000000006 */
.L_x_73:
[----:B------:R-:W-:Y:S05]  /*0e80*/  BSYNC.RECONVERGENT B1 ;  /* 0x0000000000017941 */ /* 0x000fea0003800200 */
.L_x_71:
[----:B------:R-:W-:-:S04]  /*0e90*/  IMAD.MOV.U32 R3, RZ, RZ, 0x0 ;  /* 0x00000000ff037424 */ /* 0x000fc800078e00ff */
[----:B------:R-:W-:Y:S05]  /*0ea0*/  RET.REL.NODEC R2 `(_Z21abs_and_normby_kernelP7double2Pfdii) ;  /* 0xfffffff002547950 */ /* 0x000fea0003c3ffff */
.L_x_75:
        /* <DEDUP_REMOVED lines=13> */
.L_x_120:


//--------------------- .text._Z25crossPowerSpectrum_kernelP7double2S0_ii --------------------------
	.section	.text._Z25crossPowerSpectrum_kernelP7double2S0_ii,"ax",@progbits
	.align	128
        .global         _Z25crossPowerSpectrum_kernelP7double2S0_ii
        .type           _Z25crossPowerSpectrum_kernelP7double2S0_ii,@function
        .size           _Z25crossPowerSpectrum_kernelP7double2S0_ii,(.L_x_122 - _Z25crossPowerSpectrum_kernelP7double2S0_ii)
        .other          _Z25crossPowerSpectrum_kernelP7double2S0_ii,@"STO_CUDA_ENTRY STV_DEFAULT"
_Z25crossPowerSpectrum_kernelP7double2S0_ii:
.text._Z25crossPowerSpectrum_kernelP7double2S0_ii:
        /* <DEDUP_REMOVED lines=16> */
[----:B0-----:R-:W-:-:S05]  /*0100*/  IMAD.WIDE R2, R0, 0x10, R2 ;  /* 0x0000001000027825 */ /* 0x001fca00078e0202 */
[----:B-1----:R-:W2:Y:S01]  /*0110*/  LDG.E.128 R8, desc[UR4][R2.64] ;  /* 0x0000000402087981 */ /* 0x002ea2000c1e1d00 */
[----:B------:R-:W-:Y:S01]  /*0120*/  IMAD.MOV.U32 R12, RZ, RZ, 0x0 ;  /* 0x00000000ff0c7424 */ /* 0x000fe200078e00ff */
[----:B------:R-:W-:Y:S01]  /*0130*/  BSSY.RECONVERGENT B0, `(.L_x_76) ;  /* 0x0000019000007945 */ /* 0x000fe20003800200 */
[----:B------:R-:W-:Y:S01]  /*0140*/  IMAD.MOV.U32 R13, RZ, RZ, 0x3fd80000 ;  /* 0x3fd80000ff0d7424 */ /* 0x000fe200078e00ff */
[----:B--2---:R-:W-:-:S08]  /*0150*/  DMUL R4, R10, R10 ;  /* 0x0000000a0a047228 */ /* 0x004fd00000000000 */
        /* <DEDUP_REMOVED lines=10> */
[----:B------:R-:W-:Y:S02]  /*0200*/  VIADD R7, R13, 0xfff00000 ;  /* 0xfff000000d077836 */ /* 0x000fe40000000000 */
[----:B------:R-:W-:-:S04]  /*0210*/  IMAD.MOV.U32 R6, RZ, RZ, R12 ;  /* 0x000000ffff067224 */ /* 0x000fc800078e000c */
[----:B------:R-:W-:-:S08]  /*0220*/  DFMA R22, R20, -R20, R18 ;  /* 0x800000141416722b */ /* 0x000fd00000000012 */
[----:B------:R-:W-:Y:S01]  /*0230*/  DFMA R16, R22, R6, R20 ;  /* 0x000000061610722b */ /* 0x000fe20000000014 */
[----:B------:R-:W-:Y:S10]  /*0240*/  @!P0 BRA `(.L_x_77) ;  /* 0x00000000001c8947 */ /* 0x000ff40003800000 */
[----:B------:R-:W-:Y:S01]  /*0250*/  MOV R5, R21 ;  /* 0x0000001500057202 */ /* 0x000fe20000000f00 */
[----:B------:R-:W-:Y:S01]  /*0260*/  IMAD.MOV.U32 R21, RZ, RZ, R4 ;  /* 0x000000ffff157224 */ /* 0x000fe200078e0004 */
[----:B------:R-:W-:Y:S01]  /*0270*/  MOV R4, 0x2a0 ;  /* 0x000002a000047802 */ /* 0x000fe20000000f00 */
[----:B------:R-:W-:-:S07]  /*0280*/  IMAD.MOV.U32 R6, RZ, RZ, R12 ;  /* 0x000000ffff067224 */ /* 0x000fce00078e000c */
[----:B------:R-:W-:Y:S05]  /*0290*/  CALL.REL.NOINC `($__internal_5_$__cuda_sm20_dsqrt_rn_f64_mediumpath_v1) ;  /* 0x0000000800dc7944 */ /* 0x000fea0003c00000 */
[----:B------:R-:W-:Y:S02]  /*02a0*/  IMAD.MOV.U32 R16, RZ, RZ, R6 ;  /* 0x000000ffff107224 */ /* 0x000fe400078e0006 */
[----:B------:R-:W-:-:S07]  /*02b0*/  IMAD.MOV.U32 R17, RZ, RZ, R7 ;  /* 0x000000ffff117224 */ /* 0x000fce00078e0007 */
.L_x_77:
[----:B------:R-:W-:Y:S05]  /*02c0*/  BSYNC.RECONVERGENT B0 ;  /* 0x0000000000007941 */ /* 0x000fea0003800200 */
.L_x_76:
[----:B------:R-:W0:Y:S02]  /*02d0*/  LDC.64 R12, c[0x0][0x388] ;  /* 0x0000e200ff0c7b82 */ /* 0x000e240000000a00 */
[----:B0-----:R-:W-:-:S06]  /*02e0*/  IMAD.WIDE R12, R0, 0x10, R12 ;  /* 0x00000010000c7825 */ /* 0x001fcc00078e020c */
[----:B------:R-:W2:Y:S01]  /*02f0*/  LDG.E.128 R12, desc[UR4][R12.64] ;  /* 0x000000040c0c7981 */ /* 0x000ea2000c1e1d00 */
[----:B------:R-:W-:Y:S01]  /*0300*/  IMAD.MOV.U32 R20, RZ, RZ, 0x0 ;  /* 0x00000000ff147424 */ /* 0x000fe200078e00ff */
[----:B------:R-:W-:Y:S01]  /*0310*/  MOV R21, 0x3fd80000 ;  /* 0x3fd8000000157802 */ /* 0x000fe20000000f00 */
[----:B------:R-:W-:Y:S01]  /*0320*/  BSSY.RECONVERGENT B0, `(.L_x_78) ;  /* 0x000001a000007945 */ /* 0x000fe20003800200 */
        /* <DEDUP_REMOVED lines=17> */
[----:B------:R-:W-:Y:S02]  /*0440*/  IMAD.MOV.U32 R6, RZ, RZ, R22 ;  /* 0x000000ffff067224 */ /* 0x000fe400078e0016 */
[----:B------:R-:W-:Y:S01]  /*0450*/  IMAD.MOV.U32 R21, RZ, RZ, R4 ;  /* 0x000000ffff157224 */ /* 0x000fe200078e0004 */
[----:B------:R-:W-:Y:S01]  /*0460*/  MOV R4, 0x4a0 ;  /* 0x000004a000047802 */ /* 0x000fe20000000f00 */
[----:B------:R-:W-:Y:S02]  /*0470*/  IMAD.MOV.U32 R22, RZ, RZ, R24 ;  /* 0x000000ffff167224 */ /* 0x000fe400078e0018 */
[----:B------:R-:W-:-:S07]  /*0480*/  IMAD.MOV.U32 R23, RZ, RZ, R25 ;  /* 0x000000ffff177224 */ /* 0x000fce00078e0019 */
[----:B------:R-:W-:Y:S05]  /*0490*/  CALL.REL.NOINC `($__internal_5_$__cuda_sm20_dsqrt_rn_f64_mediumpath_v1) ;  /* 0x00000008005c7944 */ /* 0x000fea0003c00000 */
[----:B------:R-:W-:Y:S02]  /*04a0*/  IMAD.MOV.U32 R26, RZ, RZ, R6 ;  /* 0x000000ffff1a7224 */ /* 0x000fe400078e0006 */
[----:B------:R-:W-:-:S07]  /*04b0*/  IMAD.MOV.U32 R27, RZ, RZ, R7 ;  /* 0x000000ffff1b7224 */ /* 0x000fce00078e0007 */
.L_x_79:
[----:B------:R-:W-:Y:S05]  /*04c0*/  BSYNC.RECONVERGENT B0 ;  /* 0x0000000000007941 */ /* 0x000fea0003800200 */
.L_x_78:
[----:B------:R-:W-:Y:S01]  /*04d0*/  UMOV UR6, 0x9ee75616 ;  /* 0x9ee7561600067882 */ /* 0x000fe20000000000 */
[----:B------:R-:W-:Y:S01]  /*04e0*/  UMOV UR7, 0x3cd203af ;  /* 0x3cd203af00077882 */ /* 0x000fe20000000000 */
[----:B------:R-:W-:Y:S01]  /*04f0*/  IMAD.MOV.U32 R4, RZ, RZ, 0x1 ;  /* 0x00000001ff047424 */ /* 0x000fe200078e00ff */
[----:B------:R-:W-:Y:S01]  /*0500*/  DFMA R16, R26, R16, UR6 ;  /* 0x000000061a107e2b */ /* 0x000fe20008000010 */
[----:B------:R-:W-:Y:S05]  /*0510*/  BSSY.RECONVERGENT B0, `(.L_x_80) ;  /* 0x0000018000007945 */ /* 0x000fea0003800200 */
[----:B------:R-:W0:Y:S02]  /*0520*/  MUFU.RCP64H R5, R17 ;  /* 0x0000001100057308 */ /* 0x000e240000001800 */
[----:B0-----:R-:W-:-:S08]  /*0530*/  DFMA R6, -R16, R4, 1 ;  /* 0x3ff000001006742b */ /* 0x001fd00000000104 */
[----:B------:R-:W-:-:S08]  /*0540*/  DFMA R6, R6, R6, R6 ;  /* 0x000000060606722b */ /* 0x000fd00000000006 */
[----:B------:R-:W-:Y:S02]  /*0550*/  DFMA R18, R4, R6, R4 ;  /* 0x000000060412722b */ /* 0x000fe40000000004 */
[----:B------:R-:W-:-:S06]  /*0560*/  DMUL R4, R10, R14 ;  /* 0x0000000e0a047228 */ /* 0x000fcc0000000000 */
[----:B------:R-:W-:Y:S02]  /*0570*/  DFMA R20, -R16, R18, 1 ;  /* 0x3ff000001014742b */ /* 0x000fe40000000112 */
[----:B------:R-:W-:-:S06]  /*0580*/  DFMA R6, R8, R12, R4 ;  /* 0x0000000c0806722b */ /* 0x000fcc0000000004 */
[----:B------:R-:W-:-:S04]  /*0590*/  DFMA R20, R18, R20, R18 ;  /* 0x000000141214722b */ /* 0x000fc80000000012 */
[----:B------:R-:W-:-:S04]  /*05a0*/  FSETP.GEU.AND P1, PT, |R7|, 6.5827683646048100446e-37, PT ;  /* 0x036000000700780b */ /* 0x000fc80003f2e200 */
[----:B------:R-:W-:-:S08]  /*05b0*/  DMUL R4, R6, R20 ;  /* 0x0000001406047228 */ /* 0x000fd00000000000 */
[----:B------:R-:W-:-:S08]  /*05c0*/  DFMA R18, -R16, R4, R6 ;  /* 0x000000041012722b */ /* 0x000fd00000000106 */
[----:B------:R-:W-:-:S10]  /*05d0*/  DFMA R4, R20, R18, R4 ;  /* 0x000000121404722b */ /* 0x000fd40000000004 */
[----:B------:R-:W-:-:S05]  /*05e0*/  FFMA R0, RZ, R17, R5 ;  /* 0x00000011ff007223 */ /* 0x000fca0000000005 */
[----:B------:R-:W-:-:S13]  /*05f0*/  FSETP.GT.AND P0, PT, |R0|, 1.469367938527859385e-39, PT ;  /* 0x001000000000780b */ /* 0x000fda0003f04200 */
[----:B------:R-:W-:Y:S05]  /*0600*/  @P0 BRA P1, `(.L_x_81) ;  /* 0x0000000000200947 */ /* 0x000fea0000800000 */
[----:B------:R-:W-:Y:S01]  /*0610*/  IMAD.MOV.U32 R22, RZ, RZ, R6 ;  /* 0x000000ffff167224 */ /* 0x000fe200078e0006 */
[----:B------:R-:W-:Y:S01]  /*0620*/  MOV R23, R7 ;  /* 0x0000000700177202 */ /* 0x000fe20000000f00 */
[----:B------:R-:W-:Y:S01]  /*0630*/  IMAD.MOV.U32 R18, RZ, RZ, R16 ;  /* 0x000000ffff127224 */ /* 0x000fe200078e0010 */
[----:B------:R-:W-:Y:S01]  /*0640*/  MOV R0, 0x670 ;  /* 0x0000067000007802 */ /* 0x000fe20000000f00 */
[----:B------:R-:W-:-:S07]  /*0650*/  IMAD.MOV.U32 R19, RZ, RZ, R17 ;  /* 0x000000ffff137224 */ /* 0x000fce00078e0011 */
[----:B------:R-:W-:Y:S05]  /*0660*/  CALL.REL.NOINC `($__internal_4_$__cuda_sm20_div_rn_f64_full) ;  /* 0x00000000007c7944 */ /* 0x000fea0003c00000 */
[----:B------:R-:W-:Y:S02]  /*0670*/  IMAD.MOV.U32 R4, RZ, RZ, R26 ;  /* 0x000000ffff047224 */ /* 0x000fe400078e001a */
[----:B------:R-:W-:-:S07]  /*0680*/  IMAD.MOV.U32 R5, RZ, RZ, R27 ;  /* 0x000000ffff057224 */ /* 0x000fce00078e001b */
.L_x_81:
[----:B------:R-:W-:Y:S05]  /*0690*/  BSYNC.RECONVERGENT B0 ;  /* 0x0000000000007941 */ /* 0x000fea0003800200 */
.L_x_80:
[----:B------:R-:W0:Y:S01]  /*06a0*/  MUFU.RCP64H R7, R17 ;  /* 0x0000001100077308 */ /* 0x000e220000001800 */
[----:B------:R-:W-:Y:S01]  /*06b0*/  IMAD.MOV.U32 R6, RZ, RZ, 0x1 ;  /* 0x00000001ff067424 */ /* 0x000fe200078e00ff */
[----:B------:R-:W-:Y:S01]  /*06c0*/  DMUL R8, R8, R14 ;  /* 0x0000000e08087228 */ /* 0x000fe20000000000 */
[----:B------:R-:W-:Y:S07]  /*06d0*/  BSSY.RECONVERGENT B0, `(.L_x_82) ;  /* 0x0000016000007945 */ /* 0x000fee0003800200 */
[----:B------:R-:W-:-:S02]  /*06e0*/  DFMA R8, R10, R12, -R8 ;  /* 0x0000000c0a08722b */ /* 0x000fc40000000808 */
[----:B0-----:R-:W-:-:S08]  /*06f0*/  DFMA R18, -R16, R6, 1 ;  /* 0x3ff000001012742b */ /* 0x001fd00000000106 */
[----:B------:R-:W-:Y:S01]  /*0700*/  FSETP.GEU.AND P1, PT, |R9|, 6.5827683646048100446e-37, PT ;  /* 0x036000000900780b */ /* 0x000fe20003f2e200 */
[----:B------:R-:W-:-:S08]  /*0710*/  DFMA R18, R18, R18, R18 ;  /* 0x000000121212722b */ /* 0x000fd00000000012 */
[----:B------:R-:W-:-:S08]  /*0720*/  DFMA R18, R6, R18, R6 ;  /* 0x000000120612722b */ /* 0x000fd00000000006 */
[----:B------:R-:W-:-:S08]  /*0730*/  DFMA R6, -R16, R18, 1 ;  /* 0x3ff000001006742b */ /* 0x000fd00000000112 */
[----:B------:R-:W-:-:S08]  /*0740*/  DFMA R18, R18, R6, R18 ;  /* 0x000000061212722b */ /* 0x000fd00000000012 */
[----:B------:R-:W-:-:S08]  /*0750*/  DMUL R6, R18, R8 ;  /* 0x0000000812067228 */ /* 0x000fd00000000000 */
[----:B------:R-:W-:-:S08]  /*0760*/  DFMA R10, -R16, R6, R8 ;  /* 0x00000006100a722b */ /* 0x000fd00000000108 */
[----:B------:R-:W-:-:S10]  /*0770*/  DFMA R6, R18, R10, R6 ;  /* 0x0000000a1206722b */ /* 0x000fd40000000006 */
[----:B------:R-:W-:-:S05]  /*0780*/  FFMA R0, RZ, R17, R7 ;  /* 0x00000011ff007223 */ /* 0x000fca0000000007 */
[----:B------:R-:W-:-:S13]  /*0790*/  FSETP.GT.AND P0, PT, |R0|, 1.469367938527859385e-39, PT ;  /* 0x001000000000780b */ /* 0x000fda0003f04200 */
[----:B------:R-:W-:Y:S05]  /*07a0*/  @P0 BRA P1, `(.L_x_83) ;  /* 0x0000000000200947 */ /* 0x000fea0000800000 */
[----:B------:R-:W-:Y:S01]  /*07b0*/  MOV R22, R8 ;  /* 0x0000000800167202 */ /* 0x000fe20000000f00 */
[----:B------:R-:W-:Y:S01]  /*07c0*/  IMAD.MOV.U32 R23, RZ, RZ, R9 ;  /* 0x000000ffff177224 */ /* 0x000fe200078e0009 */
[----:B------:R-:W-:Y:S01]  /*07d0*/  MOV R0, 0x810 ;  /* 0x0000081000007802 */ /* 0x000fe20000000f00 */
[----:B------:R-:W-:Y:S02]  /*07e0*/  IMAD.MOV.U32 R18, RZ, RZ, R16 ;  /* 0x000000ffff127224 */ /* 0x000fe400078e0010 */
[----:B------:R-:W-:-:S07]  /*07f0*/  IMAD.MOV.U32 R19, RZ, RZ, R17 ;  /* 0x000000ffff137224 */ /* 0x000fce00078e0011 */
[----:B------:R-:W-:Y:S05]  /*0800*/  CALL.REL.NOINC `($__internal_4_$__cuda_sm20_div_rn_f64_full) ;  /* 0x0000000000147944 */ /* 0x000fea0003c00000 */
[----:B------:R-:W-:Y:S02]  /*0810*/  IMAD.MOV.U32 R6, RZ, RZ, R26 ;  /* 0x000000ffff067224 */ /* 0x000fe400078e001a */
[----:B------:R-:W-:-:S07]  /*0820*/  IMAD.MOV.U32 R7, RZ, RZ, R27 ;  /* 0x000000ffff077224 */ /* 0x000fce00078e001b */
.L_x_83:
[----:B------:R-:W-:Y:S05]  /*0830*/  BSYNC.RECONVERGENT B0 ;  /* 0x0000000000007941 */ /* 0x000fea0003800200 */
.L_x_82:
[----:B------:R-:W-:Y:S01]  /*0840*/  STG.E.128 desc[UR4][R2.64], R4 ;  /* 0x0000000402007986 */ /* 0x000fe2000c101d04 */
[----:B------:R-:W-:Y:S05]  /*0850*/  EXIT ;  /* 0x000000000000794d */ /* 0x000fea0003800000 */
        .weak           $__internal_4_$__cuda_sm20_div_rn_f64_full
        .type           $__internal_4_$__cuda_sm20_div_rn_f64_full,@function
        .size           $__internal_4_$__cuda_sm20_div_rn_f64_full,($__internal_5_$__cuda_sm20_dsqrt_rn_f64_mediumpath_v1 - $__internal_4_$__cuda_sm20_div_rn_f64_full)
$__internal_4_$__cuda_sm20_div_rn_f64_full:
[----:B------:R-:W-:Y:S01]  /*0860*/  FSETP.GEU.AND P2, PT, |R23|, 1.469367938527859385e-39, PT ;  /* 0x001000001700780b */ /* 0x000fe20003f4e200 */
[----:B------:R-:W-:Y:S01]  /*0870*/  IMAD.MOV.U32 R27, RZ, RZ, 0x1ca00000 ;  /* 0x1ca00000ff1b7424 */ /* 0x000fe200078e00ff */
[C---:B------:R-:W-:Y:S01]  /*0880*/  FSETP.GEU.AND P0, PT, |R19|.reuse, 1.469367938527859385e-39, PT ;  /* 0x001000001300780b */ /* 0x040fe20003f0e200 */
[----:B------:R-:W-:Y:S01]  /*0890*/  IMAD.MOV.U32 R6, RZ, RZ, R22 ;  /* 0x000000ffff067224 */ /* 0x000fe200078e0016 */
[----:B------:R-:W-:Y:S01]  /*08a0*/  LOP3.LUT R20, R19, 0x800fffff, RZ, 0xc0, !PT ;  /* 0x800fffff13147812 */ /* 0x000fe200078ec0ff */
[----:B------:R-:W-:Y:S01]  /*08b0*/  IMAD.MOV.U32 R24, RZ, RZ, 0x1 ;  /* 0x00000001ff187424 */ /* 0x000fe200078e00ff */
[----:B------:R-:W-:Y:S01]  /*08c0*/  LOP3.LUT R26, R23, 0x7ff00000, RZ, 0xc0, !PT ;  /* 0x7ff00000171a7812 */ /* 0x000fe200078ec0ff */
[----:B------:R-:W-:Y:S01]  /*08d0*/  BSSY.RECONVERGENT B1, `(.L_x_84) ;  /* 0x0000050000017945 */ /* 0x000fe20003800200 */
[----:B------:R-:W-:Y:S02]  /*08e0*/  LOP3.LUT R21, R20, 0x3ff00000, RZ, 0xfc, !PT ;  /* 0x3ff0000014157812 */ /* 0x000fe400078efcff */
[----:B------:R-:W-:Y:S01]  /*08f0*/  MOV R20, R18 ;  /* 0x0000001200147202 */ /* 0x000fe20000000f00 */
[----:B------:R-:W-:Y:S01]  /*0900*/  IMAD.MOV.U32 R28, RZ, RZ, R26 ;  /* 0x000000ffff1c7224 */ /* 0x000fe200078e001a */
[C---:B------:R-:W-:Y:S01]  /*0910*/  LOP3.LUT R29, R19.reuse, 0x7ff00000, RZ, 0xc0, !PT ;  /* 0x7ff00000131d7812 */ /* 0x040fe200078ec0ff */
[----:B------:R-:W-:Y:S01]  /*0920*/  @!P2 IMAD.MOV.U32 R30, RZ, RZ, RZ ;  /* 0x000000ffff1ea224 */ /* 0x000fe200078e00ff */
[----:B------:R-:W-:Y:S01]  /*0930*/  @!P2 LOP3.LUT R7, R19, 0x7ff00000, RZ, 0xc0, !PT ;  /* 0x7ff000001307a812 */ /* 0x000fe200078ec0ff */
[----:B------:R-:W-:Y:S01]  /*0940*/  @!P0 DMUL R20, R18, 8.98846567431157953865e+307 ;  /* 0x7fe0000012148828 */ /* 0x000fe20000000000 */
[----:B------:R-:W-:-:S02]  /*0950*/  ISETP.GE.U32.AND P1, PT, R26, R29, PT ;  /* 0x0000001d1a00720c */ /* 0x000fc40003f26070 */
[----:B------:R-:W-:Y:S02]  /*0960*/  @!P2 ISETP.GE.U32.AND P3, PT, R26, R7, PT ;  /* 0x000000071a00a20c */ /* 0x000fe40003f66070 */
[C---:B------:R-:W-:Y:S01]  /*0970*/  SEL R7, R27.reuse, 0x63400000, !P1 ;  /* 0x634000001b077807 */ /* 0x040fe20004800000 */
[----:B------:R-:W0:Y:S01]  /*0980*/  MUFU.RCP64H R25, R21 ;  /* 0x0000001500197308 */ /* 0x000e220000001800 */
[----:B------:R-:W-:Y:S02]  /*0990*/  @!P2 SEL R31, R27, 0x63400000, !P3 ;  /* 0x634000001b1fa807 */ /* 0x000fe40005800000 */
[--C-:B------:R-:W-:Y:S02]  /*09a0*/  LOP3.LUT R7, R7, 0x800fffff, R23.reuse, 0xf8, !PT ;  /* 0x800fffff07077812 */ /* 0x100fe400078ef817 */
[----:B------:R-:W-:Y:S02]  /*09b0*/  @!P2 LOP3.LUT R31, R31, 0x80000000, R23, 0xf8, !PT ;  /* 0x800000001f1fa812 */ /* 0x000fe400078ef817 */
[----:B------:R-:W-:-:S02]  /*09c0*/  @!P0 LOP3.LUT R29, R21, 0x7ff00000, RZ, 0xc0, !PT ;  /* 0x7ff00000151d8812 */ /* 0x000fc400078ec0ff */
[----:B------:R-:W-:-:S06]  /*09d0*/  @!P2 LOP3.LUT R31, R31, 0x100000, RZ, 0xfc, !PT ;  /* 0x001000001f1fa812 */ /* 0x000fcc00078efcff */
[----:B------:R-:W-:Y:S02]  /*09e0*/  @!P2 DFMA R6, R6, 2, -R30 ;  /* 0x400000000606a82b */ /* 0x000fe4000000081e */
[----:B0-----:R-:W-:-:S08]  /*09f0*/  DFMA R30, R24, -R20, 1 ;  /* 0x3ff00000181e742b */ /* 0x001fd00000000814 */
[----:B------:R-:W-:Y:S01]  /*0a00*/  DFMA R30, R30, R30, R30 ;  /* 0x0000001e1e1e722b */ /* 0x000fe2000000001e */
[----:B------:R-:W-:-:S07]  /*0a10*/  @!P2 LOP3.LUT R28, R7, 0x7ff00000, RZ, 0xc0, !PT ;  /* 0x7ff00000071ca812 */ /* 0x000fce00078ec0ff */
[----:B------:R-:W-:-:S08]  /*0a20*/  DFMA R30, R24, R30, R24 ;  /* 0x0000001e181e722b */ /* 0x000fd00000000018 */
[----:B------:R-:W-:-:S08]  /*0a30*/  DFMA R24, R30, -R20, 1 ;  /* 0x3ff000001e18742b */ /* 0x000fd00000000814 */
[----:B------:R-:W-:-:S08]  /*0a40*/  DFMA R24, R30, R24, R30 ;  /* 0x000000181e18722b */ /* 0x000fd0000000001e */
[----:B------:R-:W-:-:S08]  /*0a50*/  DMUL R30, R24, R6 ;  /* 0x00000006181e7228 */ /* 0x000fd00000000000 */
[----:B------:R-:W-:-:S08]  /*0a60*/  DFMA R32, R30, -R20, R6 ;  /* 0x800000141e20722b */ /* 0x000fd00000000006 */
[----:B------:R-:W-:Y:S01]  /*0a70*/  DFMA R24, R24, R32, R30 ;  /* 0x000000201818722b */ /* 0x000fe2000000001e */
[----:B------:R-:W-:-:S04]  /*0a80*/  IADD3 R30, PT, PT, R28, -0x1, RZ ;  /* 0xffffffff1c1e7810 */ /* 0x000fc80007ffe0ff */
[----:B------:R-:W-:Y:S01]  /*0a90*/  ISETP.GT.U32.AND P0, PT, R30, 0x7feffffe, PT ;  /* 0x7feffffe1e00780c */ /* 0x000fe20003f04070 */
[----:B------:R-:W-:-:S05]  /*0aa0*/  VIADD R30, R29, 0xffffffff ;  /* 0xffffffff1d1e7836 */ /* 0x000fca0000000000 */
[----:B------:R-:W-:-:S13]  /*0ab0*/  ISETP.GT.U32.OR P0, PT, R30, 0x7feffffe, P0 ;  /* 0x7feffffe1e00780c */ /* 0x000fda0000704470 */
        /* <DEDUP_REMOVED lines=18> */
[----:B------:R-:W-:Y:S01]  /*0be0*/  IADD3 R7, PT, PT, -R22, RZ, RZ ;  /* 0x000000ff16077210 */ /* 0x000fe20007ffe1ff */
[----:B------:R-:W-:-:S06]  /*0bf0*/  IMAD.MOV.U32 R6, RZ, RZ, RZ ;  /* 0x000000ffff067224 */ /* 0x000fcc00078e00ff */
[----:B------:R-:W-:Y:S02]  /*0c00*/  DFMA R6, R26, -R6, R24 ;  /* 0x800000061a06722b */ /* 0x000fe40000000018 */
[----:B------:R-:W-:-:S04]  /*0c10*/  DMUL.RP R24, R24, R28 ;  /* 0x0000001c18187228 */ /* 0x000fc80000008000 */
[----:B------:R-:W-:-:S04]  /*0c20*/  IADD3 R6, PT, PT, -R22, -0x43300000, RZ ;  /* 0xbcd0000016067810 */ /* 0x000fc80007ffe1ff */
[----:B------:R-:W-:Y:S02]  /*0c30*/  FSETP.NEU.AND P0, PT, |R7|, R6, PT ;  /* 0x000000060700720b */ /* 0x000fe40003f0d200 */
[----:B------:R-:W-:Y:S02]  /*0c40*/  LOP3.LUT R19, R25, R19, RZ, 0x3c, !PT ;  /* 0x0000001319137212 */ /* 0x000fe400078e3cff */
[----:B------:R-:W-:Y:S02]  /*0c50*/  FSEL R26, R24, R26, !P0 ;  /* 0x0000001a181a7208 */ /* 0x000fe40004000000 */
[----:B------:R-:W-:Y:S01]  /*0c60*/  FSEL R27, R19, R27, !P0 ;  /* 0x0000001b131b7208 */ /* 0x000fe20004000000 */
[----:B------:R-:W-:Y:S06]  /*0c70*/  BRA `(.L_x_86) ;  /* 0x0000000000547947 */ /* 0x000fec0003800000 */
.L_x_85:
        /* <DEDUP_REMOVED lines=13> */
[----:B------:R-:W-:Y:S01]  /*0d50*/  @P0 IMAD.MOV.U32 R26, RZ, RZ, RZ ;  /* 0x000000ffff1a0224 */ /* 0x000fe200078e00ff */
[----:B------:R-:W-:Y:S01]  /*0d60*/  @P0 MOV R27, R6 ;  /* 0x00000006001b0202 */ /* 0x000fe20000000f00 */
[----:B------:R-:W-:Y:S06]  /*0d70*/  BRA `(.L_x_86) ;  /* 0x0000000000147947 */ /* 0x000fec0003800000 */
.L_x_88:
[----:B------:R-:W-:Y:S01]  /*0d80*/  LOP3.LUT R27, R19, 0x80000, RZ, 0xfc, !PT ;  /* 0x00080000131b7812 */ /* 0x000fe200078efcff */
[----:B------:R-:W-:Y:S01]  /*0d90*/  IMAD.MOV.U32 R26, RZ, RZ, R18 ;  /* 0x000000ffff1a7224 */ /* 0x000fe200078e0012 */
[----:B------:R-:W-:Y:S06]  /*0da0*/  BRA `(.L_x_86) ;  /* 0x0000000000087947 */ /* 0x000fec0003800000 */
.L_x_87:
[----:B------:R-:W-:Y:S01]  /*0db0*/  LOP3.LUT R27, R23, 0x80000, RZ, 0xfc, !PT ;  /* 0x00080000171b7812 */ /* 0x000fe200078efcff */
[----:B------:R-:W-:-:S07]  /*0dc0*/  IMAD.MOV.U32 R26, RZ, RZ, R22 ;  /* 0x000000ffff1a7224 */ /* 0x000fce00078e0016 */
.L_x_86:
[----:B------:R-:W-:Y:S05]  /*0dd0*/  BSYNC.RECONVERGENT B1 ;  /* 0x0000000000017941 */ /* 0x000fea0003800200 */
.L_x_84:
[----:B------:R-:W-:Y:S02]  /*0de0*/  IMAD.MOV.U32 R6, RZ, RZ, R0 ;  /* 0x000000ffff067224 */ /* 0x000fe400078e0000 */
[----:B------:R-:W-:-:S04]  /*0df0*/  IMAD.MOV.U32 R7, RZ, RZ, 0x0 ;  /* 0x00000000ff077424 */ /* 0x000fc800078e00ff */
[----:B------:R-:W-:Y:S05]  /*0e00*/  RET.REL.NODEC R6 `(_Z25crossPowerSpectrum_kernelP7double2S0_ii) ;  /* 0xfffffff0067c7950 */ /* 0x000fea0003c3ffff */
        .weak           $__internal_5_$__cuda_sm20_dsqrt_rn_f64_mediumpath_v1
        .type           $__internal_5_$__cuda_sm20_dsqrt_rn_f64_mediumpath_v1,@function
        .size           $__internal_5_$__cuda_sm20_dsqrt_rn_f64_mediumpath_v1,(.L_x_122 - $__internal_5_$__cuda_sm20_dsqrt_rn_f64_mediumpath_v1)
$__internal_5_$__cuda_sm20_dsqrt_rn_f64_mediumpath_v1:
[----:B------:R-:W-:Y:S01]  /*0e10*/  ISETP.GE.U32.AND P0, PT, R21, -0x3400000, PT ;  /* 0xfcc000001500780c */ /* 0x000fe20003f06070 */
[----:B------:R-:W-:Y:S01]  /*0e20*/  BSSY.RECONVERGENT B1, `(.L_x_89) ;  /* 0x0000024000017945 */ /* 0x000fe20003800200 */
[----:B------:R-:W-:-:S11]  /*0e30*/  IMAD.MOV.U32 R21, RZ, RZ, R5 ;  /* 0x000000ffff157224 */ /* 0x000fd600078e0005 */
[----:B------:R-:W-:Y:S05]  /*0e40*/  @!P0 BRA `(.L_x_90) ;  /* 0x0000000000208947 */ /* 0x000fea0003800000 */
[----:B------:R-:W-:-:S10]  /*0e50*/  DFMA.RM R6, R22, R6, R20 ;  /* 0x000000061606722b */ /* 0x000fd40000004014 */
[----:B------:R-:W-:-:S04]  /*0e60*/  IADD3 R20, P0, PT, R6, 0x1, RZ ;  /* 0x0000000106147810 */ /* 0x000fc80007f1e0ff */
[----:B------:R-:W-:-:S06]  /*0e70*/  IADD3.X R21, PT, PT, RZ, R7, RZ, P0, !PT ;  /* 0x00000007ff157210 */ /* 0x000fcc00007fe4ff */
[----:B------:R-:W-:-:S08]  /*0e80*/  DFMA.RP R18, -R6, R20, R18 ;  /* 0x000000140612722b */ /* 0x000fd00000008112 */
[----:B------:R-:W-:-:S06]  /*0e90*/  DSETP.GT.AND P0, PT, R18, RZ, PT ;  /* 0x000000ff1200722a */ /* 0x000fcc0003f04000 */
[----:B------:R-:W-:Y:S02]  /*0ea0*/  FSEL R6, R20, R6, P0 ;  /* 0x0000000614067208 */ /* 0x000fe40000000000 */
[----:B------:R-:W-:Y:S01]  /*0eb0*/  FSEL R7, R21, R7, P0 ;  /* 0x0000000715077208 */ /* 0x000fe20000000000 */
[----:B------:R-:W-:Y:S06]  /*0ec0*/  BRA `(.L_x_91) ;  /* 0x0000000000647947 */ /* 0x000fec0003800000 */
.L_x_90:
[----:B------:R-:W-:-:S14]  /*0ed0*/  DSETP.NE.AND P0, PT, R18, RZ, PT ;  /* 0x000000ff1200722a */ /* 0x000fdc0003f05000 */
[----:B------:R-:W-:Y:S05]  /*0ee0*/  @!P0 BRA `(.L_x_92) ;  /* 0x0000000000588947 */ /* 0x000fea0003800000 */
[----:B------:R-:W-:-:S13]  /*0ef0*/  ISETP.GE.AND P0, PT, R19, RZ, PT ;  /* 0x000000ff1300720c */ /* 0x000fda0003f06270 */
[----:B------:R-:W-:Y:S02]  /*0f00*/  @!P0 IMAD.MOV.U32 R6, RZ, RZ, 0x0 ;  /* 0x00000000ff068424 */ /* 0x000fe400078e00ff */
[----:B------:R-:W-:Y:S01]  /*0f10*/  @!P0 IMAD.MOV.U32 R7, RZ, RZ, -0x80000 ;  /* 0xfff80000ff078424 */ /* 0x000fe200078e00ff */
[----:B------:R-:W-:Y:S06]  /*0f20*/  @!P0 BRA `(.L_x_91) ;  /* 0x00000000004c8947 */ /* 0x000fec0003800000 */
[----:B------:R-:W-:-:S13]  /*0f30*/  ISETP.GT.AND P0, PT, R19, 0x7fefffff, PT ;  /* 0x7fefffff1300780c */ /* 0x000fda0003f04270 */
[----:B------:R-:W-:Y:S05]  /*0f40*/  @P0 BRA `(.L_x_92) ;  /* 0x0000000000400947 */ /* 0x000fea0003800000 */
[----:B------:R-:W-:Y:S01]  /*0f50*/  DMUL R18, R18, 8.11296384146066816958e+31 ;  /* 0x4690000012127828 */ /* 0x000fe20000000000 */
[----:B------:R-:W-:Y:S01]  /*0f60*/  IMAD.MOV.U32 R6, RZ, RZ, RZ ;  /* 0x000000ffff067224 */ /* 0x000fe200078e00ff */
[----:B------:R-:W-:Y:S01]  /*0f70*/  MOV R23, 0x3fd80000 ;  /* 0x3fd8000000177802 */ /* 0x000fe20000000f00 */
[----:B------:R-:W-:-:S03]  /*0f80*/  IMAD.MOV.U32 R22, RZ, RZ, 0x0 ;  /* 0x00000000ff167424 */ /* 0x000fc600078e00ff */
[----:B------:R-:W0:Y:S02]  /*0f90*/  MUFU.RSQ64H R7, R19 ;  /* 0x0000001300077308 */ /* 0x000e240000001c00 */
        /* <DEDUP_REMOVED lines=11> */
.L_x_92:
[----:B------:R-:W-:-:S11]  /*1050*/  DADD R6, R18, R18 ;  /* 0x0000000012067229 */ /* 0x000fd60000000012 */
.L_x_91:
[----:B------:R-:W-:Y:S05]  /*1060*/  BSYNC.RECONVERGENT B1 ;  /* 0x0000000000017941 */ /* 0x000fea0003800200 */
.L_x_89:
[----:B------:R-:W-:-:S04]  /*1070*/  IMAD.MOV.U32 R5, RZ, RZ, 0x0 ;  /* 0x00000000ff057424 */ /* 0x000fc800078e00ff */
[----:B------:R-:W-:Y:S05]  /*1080*/  RET.REL.NODEC R4 `(_Z25crossPowerSpectrum_kernelP7double2S0_ii) ;  /* 0xffffffec04dc7950 */ /* 0x000fea0003c3ffff */
.L_x_93:
        /* <DEDUP_REMOVED lines=15> */
.L_x_122:


//--------------------- .text._Z26high_pass_filtering_kernelP7double2Pfiidd --------------------------
	.section	.text._Z26high_pass_filtering_kernelP7double2Pfiidd,"ax",@progbits
	.align	128
        .global         _Z26high_pass_filtering_kernelP7double2Pfiidd
        .type           _Z26high_pass_filtering_kernelP7double2Pfiidd,@function
        .size           _Z26high_pass_filtering_kernelP7double2Pfiidd,(.L_x_124 - _Z26high_pass_filtering_kernelP7double2Pfiidd)
        .other          _Z26high_pass_filtering_kernelP7double2Pfiidd,@"STO_CUDA_ENTRY STV_DEFAULT"
_Z26high_pass_filtering_kernelP7double2Pfiidd:
.text._Z26high_pass_filtering_kernelP7double2Pfiidd:
[----:B------:R-:W0:Y:S01]  /*0000*/  LDC R1, c[0x0][0x37c] ;  /* 0x0000df00ff017b82 */ /* 0x000e220000000800 */
[----:B------:R-:W1:Y:S07]  /*0010*/  S2R R0, SR_TID.Y ;  /* 0x0000000000007919 */ /* 0x000e6e0000002200 */
[----:B------:R-:W2:Y:S01]  /*0020*/  LDC R10, c[0x0][0x360] ;  /* 0x0000d800ff0a7b82 */ /* 0x000ea20000000800 */
[----:B------:R-:W3:Y:S01]  /*0030*/  LDCU.64 UR6, c[0x0][0x390] ;  /* 0x00007200ff0677ac */ /* 0x000ee20008000a00 */
[----:B0-----:R-:W-:Y:S01]  /*0040*/  VIADD R1, R1, 0xffffffd8 ;  /* 0xffffffd801017836 */ /* 0x001fe20000000000 */
[----:B------:R-:W2:Y:S05]  /*0050*/  S2R R3, SR_TID.X ;  /* 0x0000000000037919 */ /* 0x000eaa0000002100 */
[----:B------:R-:W1:Y:S08]  /*0060*/  S2UR UR5, SR_CTAID.Y ;  /* 0x00000000000579c3 */ /* 0x000e700000002600 */
[----:B------:R-:W1:Y:S08]  /*0070*/  LDC R17, c[0x0][0x364] ;  /* 0x0000d900ff117b82 */ /* 0x000e700000000800 */
[----:B------:R-:W2:Y:S01]  /*0080*/  S2UR UR4, SR_CTAID.X ;  /* 0x00000000000479c3 */ /* 0x000ea20000002500 */
[----:B-1----:R-:W-:-:S05]  /*0090*/  IMAD R17, R17, UR5, R0 ;  /* 0x0000000511117c24 */ /* 0x002fca000f8e0200 */
[----:B---3--:R-:W-:Y:S01]  /*00a0*/  ISETP.GE.AND P0, PT, R17, UR7, PT ;  /* 0x0000000711007c0c */ /* 0x008fe2000bf06270 */
[----:B--2---:R-:W-:-:S05]  /*00b0*/  IMAD R10, R10, UR4, R3 ;  /* 0x000000040a0a7c24 */ /* 0x004fca000f8e0203 */
[----:B------:R-:W-:-:S13]  /*00c0*/  ISETP.GE.OR P0, PT, R10, UR6, P0 ;  /* 0x000000060a007c0c */ /* 0x000fda0008706670 */
[----:B------:R-:W-:Y:S05]  /*00d0*/  @P0 EXIT ;  /* 0x000000000000094d */ /* 0x000fea0003800000 */
[----:B------:R-:W0:Y:S01]  /*00e0*/  LDCU.64 UR4, c[0x0][0x3a0] ;  /* 0x00007400ff0477ac */ /* 0x000e220008000a00 */
[----:B------:R-:W0:Y:S01]  /*00f0*/  I2F.F64.U32 R2, R17 ;  /* 0x0000001100027312 */ /* 0x000e220000201800 */
[----:B------:R-:W-:Y:S01]  /*0100*/  IMAD.MOV.U32 R6, RZ, RZ, 0x54442d18 ;  /* 0x54442d18ff067424 */ /* 0x000fe200078e00ff */
[----:B------:R-:W-:Y:S01]  /*0110*/  BSSY.RECONVERGENT B0, `(.L_x_94) ;  /* 0x000001f000007945 */ /* 0x000fe20003800200 */
[----:B------:R-:W1:Y:S01]  /*0120*/  LDCU.64 UR6, c[0x0][0x398] ;  /* 0x00007300ff0677ac */ /* 0x000e620008000a00 */
[----:B------:R-:W-:Y:S02]  /*0130*/  IMAD.MOV.U32 R7, RZ, RZ, 0x3ff921fb ;  /* 0x3ff921fbff077424 */ /* 0x000fe400078e00ff */
[----:B------:R-:W-:Y:S02]  /*0140*/  IMAD.MOV.U32 R8, RZ, RZ, 0x0 ;  /* 0x00000000ff087424 */ /* 0x000fe400078e00ff */
[----:B------:R-:W1:Y:S01]  /*0150*/  I2F.F64 R4, R10 ;  /* 0x0000000a00047312 */ /* 0x000e620000201c00 */
[----:B------:R-:W-:Y:S01]  /*0160*/  IMAD.MOV.U32 R9, RZ, RZ, 0x3fd80000 ;  /* 0x3fd80000ff097424 */ /* 0x000fe200078e00ff */
[----:B0-----:R-:W-:-:S02]  /*0170*/  DFMA R2, R2, UR4, -R6 ;  /* 0x0000000402027c2b */ /* 0x001fc40008000806 */
[----:B-1----:R-:W-:-:S06]  /*0180*/  DFMA R6, R4, UR6, -R6 ;  /* 0x0000000604067c2b */ /* 0x002fcc0008000806 */
[----:B------:R-:W-:-:S08]  /*0190*/  DMUL R4, R2, R2 ;  /* 0x0000000202047228 */ /* 0x000fd00000000000 */
        /* <DEDUP_REMOVED lines=15> */
[----:B------:R-:W-:Y:S01]  /*0290*/  IMAD.MOV.U32 R6, RZ, RZ, R12 ;  /* 0x000000ffff067224 */ /* 0x000fe200078e000c */
[----:B------:R-:W-:Y:S01]  /*02a0*/  MOV R0, 0x2e0 ;  /* 0x000002e000007802 */ /* 0x000fe20000000f00 */
[----:B------:R-:W-:Y:S02]  /*02b0*/  IMAD.MOV.U32 R12, RZ, RZ, R14 ;  /* 0x000000ffff0c7224 */ /* 0x000fe400078e000e */
[----:B------:R-:W-:-:S07]  /*02c0*/  IMAD.MOV.U32 R13, RZ, RZ, R15 ;  /* 0x000000ffff0d7224 */ /* 0x000fce00078e000f */
[----:B------:R-:W-:Y:S05]  /*02d0*/  CALL.REL.NOINC `($__internal_6_$__cuda_sm20_dsqrt_rn_f64_mediumpath_v1) ;  /* 0x0000000400887944 */ /* 0x000fea0003c00000 */
[----:B------:R-:W-:Y:S02]  /*02e0*/  IMAD.MOV.U32 R18, RZ, RZ, R8 ;  /* 0x000000ffff127224 */ /* 0x000fe400078e0008 */
[----:B------:R-:W-:-:S07]  /*02f0*/  IMAD.MOV.U32 R19, RZ, RZ, R9 ;  /* 0x000000ffff137224 */ /* 0x000fce00078e0009 */
.L_x_95:
[----:B------:R-:W-:Y:S05]  /*0300*/  BSYNC.RECONVERGENT B0 ;  /* 0x0000000000007941 */ /* 0x000fea0003800200 */
.L_x_94:
[----:B------:R-:W-:Y:S01]  /*0310*/  DSETP.NEU.AND P0, PT, |R18|, +INF , PT ;  /* 0x7ff000001200742a */ /* 0x000fe20003f0d200 */
[----:B------:R-:W0:Y:S01]  /*0320*/  LDCU.64 UR4, c[0x0][0x358] ;  /* 0x00006b00ff0477ac */ /* 0x000e220008000a00 */
[----:B------:R-:W-:-:S12]  /*0330*/  BSSY.RECONVERGENT B1, `(.L_x_96) ;  /* 0x0000019000017945 */ /* 0x000fd80003800200 */
[----:B------:R-:W-:Y:S01]  /*0340*/  @!P0 DMUL R2, RZ, R18 ;  /* 0x00000012ff028228 */ /* 0x000fe20000000000 */
[----:B------:R-:W-:Y:S01]  /*0350*/  @!P0 IMAD.MOV.U32 R0, RZ, RZ, 0x1 ;  /* 0x00000001ff008424 */ /* 0x000fe200078e00ff */
[----:B------:R-:W-:Y:S09]  /*0360*/  @!P0 BRA `(.L_x_97) ;  /* 0x0000000000548947 */ /* 0x000ff20003800000 */
[----:B------:R-:W-:Y:S01]  /*0370*/  UMOV UR6, 0x6dc9c883 ;  /* 0x6dc9c88300067882 */ /* 0x000fe20000000000 */
[----:B------:R-:W-:Y:S01]  /*0380*/  UMOV UR7, 0x3fe45f30 ;  /* 0x3fe45f3000077882 */ /* 0x000fe20000000000 */
[C---:B------:R-:W-:Y:S01]  /*0390*/  DSETP.GE.AND P0, PT, |R18|.reuse, 2.14748364800000000000e+09, PT ;  /* 0x41e000001200742a */ /* 0x040fe20003f06200 */
[----:B------:R-:W-:Y:S01]  /*03a0*/  BSSY.RECONVERGENT B0, `(.L_x_98) ;  /* 0x0000010000007945 */ /* 0x000fe20003800200 */
[----:B------:R-:W-:Y:S01]  /*03b0*/  DMUL R4, R18, UR6 ;  /* 0x0000000612047c28 */ /* 0x000fe20008000000 */
[----:B------:R-:W-:Y:S01]  /*03c0*/  UMOV UR6, 0x54442d18 ;  /* 0x54442d1800067882 */ /* 0x000fe20000000000 */
[----:B------:R-:W-:-:S04]  /*03d0*/  UMOV UR7, 0x3ff921fb ;  /* 0x3ff921fb00077882 */ /* 0x000fc80000000000 */
[----:B------:R-:W1:Y:S08]  /*03e0*/  F2I.F64 R0, R4 ;  /* 0x0000000400007311 */ /* 0x000e700000301100 */
[----:B-1----:R-:W1:Y:S02]  /*03f0*/  I2F.F64 R2, R0 ;  /* 0x0000000000027312 */ /* 0x002e640000201c00 */
[----:B-1----:R-:W-:Y:S01]  /*0400*/  DFMA R6, R2, -UR6, R18 ;  /* 0x8000000602067c2b */ /* 0x002fe20008000012 */
[----:B------:R-:W-:Y:S01]  /*0410*/  UMOV UR6, 0x33145c00 ;  /* 0x33145c0000067882 */ /* 0x000fe20000000000 */
[----:B------:R-:W-:-:S06]  /*0420*/  UMOV UR7, 0x3c91a626 ;  /* 0x3c91a62600077882 */ /* 0x000fcc0000000000 */
[----:B------:R-:W-:Y:S01]  /*0430*/  DFMA R6, R2, -UR6, R6 ;  /* 0x8000000602067c2b */ /* 0x000fe20008000006 */
[----:B------:R-:W-:Y:S01]  /*0440*/  UMOV UR6, 0x252049c0 ;  /* 0x252049c000067882 */ /* 0x000fe20000000000 */
[----:B------:R-:W-:-:S06]  /*0450*/  UMOV UR7, 0x397b839a ;  /* 0x397b839a00077882 */ /* 0x000fcc0000000000 */
[----:B------:R-:W-:Y:S01]  /*0460*/  DFMA R2, R2, -UR6, R6 ;  /* 0x8000000602027c2b */ /* 0x000fe20008000006 */
[----:B------:R-:W-:Y:S10]  /*0470*/  @!P0 BRA `(.L_x_99) ;  /* 0x0000000000088947 */ /* 0x000ff40003800000 */
[----:B------:R-:W-:-:S07]  /*0480*/  MOV R12, 0x4a0 ;  /* 0x000004a0000c7802 */ /* 0x000fce0000000f00 */
[----:B0-----:R-:W-:Y:S05]  /*0490*/  CALL.REL.NOINC `($_Z26high_pass_filtering_kernelP7double2Pfiidd$__internal_trig_reduction_slowpathd) ;  /* 0x0000000400c07944 */ /* 0x001fea0003c00000 */
.L_x_99:
[----:B0-----:R-:W-:Y:S05]  /*04a0*/  BSYNC.RECONVERGENT B0 ;  /* 0x0000000000007941 */ /* 0x001fea0003800200 */
.L_x_98:
[----:B------:R-:W-:-:S07]  /*04b0*/  VIADD R0, R0, 0x1 ;  /* 0x0000000100007836 */ /* 0x000fce0000000000 */
.L_x_97:
[----:B0-----:R-:W-:Y:S05]  /*04c0*/  BSYNC.RECONVERGENT B1 ;  /* 0x0000000000017941 */ /* 0x001fea0003800200 */
.L_x_96:
[----:B------:R-:W0:Y:S01]  /*04d0*/  LDCU.64 UR6, c[0x4][0x8] ;  /* 0x01000100ff0677ac */ /* 0x000e220008000a00 */
[----:B------:R-:W-:Y:S01]  /*04e0*/  IMAD.SHL.U32 R4, R0, 0x40, RZ ;  /* 0x0000004000047824 */ /* 0x000fe200078e00ff */
[----:B------:R-:W1:Y:S04]  /*04f0*/  LDC.64 R8, c[0x0][0x380] ;  /* 0x0000e000ff087b82 */ /* 0x000e680000000a00 */
[----:B------:R-:W-:-:S04]  /*0500*/  LOP3.LUT R4, R4, 0x40, RZ, 0xc0, !PT ;  /* 0x0000004004047812 */ /* 0x000fc800078ec0ff */
[----:B0-----:R-:W-:Y:S01]  /*0510*/  IADD3 R24, P0, PT, R4, UR6, RZ ;  /* 0x0000000604187c10 */ /* 0x001fe2000ff1e0ff */
[----:B------:R-:W0:Y:S04]  /*0520*/  LDCU UR6, c[0x0][0x390] ;  /* 0x00007200ff0677ac */ /* 0x000e280008000800 */
[----:B------:R-:W-:-:S05]  /*0530*/  IMAD.X R25, RZ, RZ, UR7, P0 ;  /* 0x00000007ff197e24 */ /* 0x000fca00080e06ff */
[----:B------:R-:W2:Y:S04]  /*0540*/  LDG.E.128.CONSTANT R4, desc[UR4][R24.64] ;  /* 0x0000000418047981 */ /* 0x000ea8000c1e9d00 */
[----:B------:R-:W3:Y:S04]  /*0550*/  LDG.E.128.CONSTANT R12, desc[UR4][R24.64+0x10] ;  /* 0x00001004180c7981 */ /* 0x000ee8000c1e9d00 */
[----:B------:R4:W5:Y:S01]  /*0560*/  LDG.E.128.CONSTANT R20, desc[UR4][R24.64+0x20] ;  /* 0x0000200418147981 */ /* 0x000962000c1e9d00 */
[----:B0-----:R-:W-:-:S04]  /*0570*/  IMAD R17, R17, UR6, R10 ;  /* 0x0000000611117c24 */ /* 0x001fc8000f8e020a */
[----:B-1----:R-:W-:-:S06]  /*0580*/  IMAD.WIDE R8, R17, 0x10, R8 ;  /* 0x0000001011087825 */ /* 0x002fcc00078e0208 */
[----:B------:R-:W5:Y:S01]  /*0590*/  LDG.E.128 R8, desc[UR4][R8.64] ;  /* 0x0000000408087981 */ /* 0x000f62000c1e1d00 */
[----:B------:R-:W-:Y:S01]  /*05a0*/  LOP3.LUT R16, R0, 0x1, RZ, 0xc0, !PT ;  /* 0x0000000100107812 */ /* 0x000fe200078ec0ff */
[----:B------:R-:W-:Y:S01]  /*05b0*/  IMAD.MOV.U32 R26, RZ, RZ, 0x3da8ff83 ;  /* 0x3da8ff83ff1a7424 */ /* 0x000fe200078e00ff */
[----:B------:R-:W-:Y:S01]  /*05c0*/  DMUL R18, R2, R2 ;  /* 0x0000000202127228 */ /* 0x000fe20000000000 */
[----:B------:R-:W-:Y:S01]  /*05d0*/  BSSY.RECONVERGENT B0, `(.L_x_100) ;  /* 0x000002d000007945 */ /* 0x000fe20003800200 */
[----:B------:R-:W-:Y:S01]  /*05e0*/  ISETP.NE.U32.AND P0, PT, R16, 0x1, PT ;  /* 0x000000011000780c */ /* 0x000fe20003f05070 */
[----:B------:R-:W-:-:S03]  /*05f0*/  IMAD.MOV.U32 R16, RZ, RZ, 0x20fd8164 ;  /* 0x20fd8164ff107424 */ /* 0x000fc600078e00ff */
[----:B----4-:R-:W-:Y:S02]  /*0600*/  FSEL R25, -R26, 0.11223486810922622681, !P0 ;  /* 0x3de5db651a197808 */ /* 0x010fe40004000100 */
[----:B------:R-:W-:-:S06]  /*0610*/  FSEL R24, R16, -8.06006814911005101289e+34, !P0 ;  /* 0xf9785eba10187808 */ /* 0x000fcc0004000000 */
[----:B--2---:R-:W-:-:S08]  /*0620*/  DFMA R4, R18, R24, R4 ;  /* 0x000000181204722b */ /* 0x004fd00000000004 */
[----:B------:R-:W-:-:S08]  /*0630*/  DFMA R4, R18, R4, R6 ;  /* 0x000000041204722b */ /* 0x000fd00000000006 */
[----:B---3--:R-:W-:-:S08]  /*0640*/  DFMA R4, R18, R4, R12 ;  /* 0x000000041204722b */ /* 0x008fd0000000000c */
[----:B------:R-:W-:-:S08]  /*0650*/  DFMA R4, R18, R4, R14 ;  /* 0x000000041204722b */ /* 0x000fd0000000000e */
[----:B-----5:R-:W-:-:S08]  /*0660*/  DFMA R4, R18, R4, R20 ;  /* 0x000000041204722b */ /* 0x020fd00000000014 */
[----:B------:R-:W-:-:S08]  /*0670*/  DFMA R4, R18, R4, R22 ;  /* 0x000000041204722b */ /* 0x000fd00000000016 */
[----:B------:R-:W-:Y:S02]  /*0680*/  DFMA R2, R4, R2, R2 ;  /* 0x000000020402722b */ /* 0x000fe40000000002 */
[----:B------:R-:W-:-:S10]  /*0690*/  DFMA R4, R18, R4, 1 ;  /* 0x3ff000001204742b */ /* 0x000fd40000000004 */
[----:B------:R-:W-:Y:S02]  /*06a0*/  FSEL R4, R4, R2, !P0 ;  /* 0x0000000204047208 */ /* 0x000fe40004000000 */
[----:B------:R-:W-:Y:S02]  /*06b0*/  FSEL R5, R5, R3, !P0 ;  /* 0x0000000305057208 */ /* 0x000fe40004000000 */
[----:B------:R-:W-:-:S04]  /*06c0*/  LOP3.LUT P0, RZ, R0, 0x2, RZ, 0xc0, !PT ;  /* 0x0000000200ff7812 */ /* 0x000fc8000780c0ff */
[----:B------:R-:W-:-:S10]  /*06d0*/  DADD R2, RZ, -R4 ;  /* 0x00000000ff027229 */ /* 0x000fd40000000804 */
[----:B------:R-:W-:Y:S02]  /*06e0*/  FSEL R2, R4, R2, !P0 ;  /* 0x0000000204027208 */ /* 0x000fe40004000000 */
[----:B------:R-:W-:-:S06]  /*06f0*/  FSEL R3, R5, R3, !P0 ;  /* 0x0000000305037208 */ /* 0x000fcc0004000000 */
[----:B------:R-:W-:-:S08]  /*0700*/  DFMA R2, -R2, R2, 1 ;  /* 0x3ff000000202742b */ /* 0x000fd00000000102 */
[C---:B------:R-:W-:Y:S02]  /*0710*/  DMUL R10, R2.reuse, R10 ;  /* 0x0000000a020a7228 */ /* 0x040fe40000000000 */
[----:B------:R-:W-:-:S06]  /*0720*/  DMUL R8, R2, R8 ;  /* 0x0000000802087228 */ /* 0x000fcc0000000000 */
[----:B------:R-:W-:-:S08]  /*0730*/  DMUL R4, R10, R10 ;  /* 0x0000000a0a047228 */ /* 0x000fd00000000000 */
[----:B------:R-:W-:Y:S01]  /*0740*/  DFMA R4, R8, R8, R4 ;  /* 0x000000080804722b */ /* 0x000fe20000000004 */
[----:B------:R-:W-:Y:S02]  /*0750*/  IMAD.MOV.U32 R8, RZ, RZ, 0x0 ;  /* 0x00000000ff087424 */ /* 0x000fe400078e00ff */
[----:B------:R-:W-:-:S03]  /*0760*/  IMAD.MOV.U32 R9, RZ, RZ, 0x3fd80000 ;  /* 0x3fd80000ff097424 */ /* 0x000fc600078e00ff */
        /* <DEDUP_REMOVED lines=19> */
.L_x_101:
[----:B------:R-:W-:Y:S05]  /*08a0*/  BSYNC.RECONVERGENT B0 ;  /* 0x0000000000007941 */ /* 0x000fea0003800200 */
.L_x_100:
[----:B------:R-:W0:Y:S01]  /*08b0*/  LDC.64 R2, c[0x0][0x388] ;  /* 0x0000e200ff027b82 */ /* 0x000e220000000a00 */
[----:B------:R-:W1:Y:S01]  /*08c0*/  F2F.F32.F64 R9, R8 ;  /* 0x0000000800097310 */ /* 0x000e620000301000 */
[----:B0-----:R-:W-:-:S05]  /*08d0*/  IMAD.WIDE R2, R17, 0x4, R2 ;  /* 0x0000000411027825 */ /* 0x001fca00078e0202 */
[----:B-1----:R-:W-:Y:S01]  /*08e0*/  STG.E desc[UR4][R2.64], R9 ;  /* 0x0000000902007986 */ /* 0x002fe2000c101904 */
[----:B------:R-:W-:Y:S05]  /*08f0*/  EXIT ;  /* 0x000000000000794d */ /* 0x000fea0003800000 */
        .weak           $__internal_6_$__cuda_sm20_dsqrt_rn_f64_mediumpath_v1
        .type           $__internal_6_$__cuda_sm20_dsqrt_rn_f64_mediumpath_v1,@function
        .size           $__internal_6_$__cuda_sm20_dsqrt_rn_f64_mediumpath_v1,($_Z26high_pass_filtering_kernelP7double2Pfiidd$__internal_trig_reduction_slowpathd - $__internal_6_$__cuda_sm20_dsqrt_rn_f64_mediumpath_v1)
$__internal_6_$__cuda_sm20_dsqrt_rn_f64_mediumpath_v1:
[----:B------:R-:W-:Y:S01]  /*0900*/  ISETP.GE.U32.AND P0, PT, R2, -0x3400000, PT ;  /* 0xfcc000000200780c */ /* 0x000fe20003f06070 */
[----:B------:R-:W-:-:S12]  /*0910*/  BSSY.RECONVERGENT B1, `(.L_x_102) ;  /* 0x0000023000017945 */ /* 0x000fd80003800200 */
        /* <DEDUP_REMOVED lines=9> */
.L_x_103:
        /* <DEDUP_REMOVED lines=9> */
[----:B------:R-:W-:Y:S02]  /*0a40*/  IMAD.MOV.U32 R2, RZ, RZ, RZ ;  /* 0x000000ffff027224 */ /* 0x000fe400078e00ff */
[----:B------:R-:W-:Y:S02]  /*0a50*/  IMAD.MOV.U32 R8, RZ, RZ, 0x0 ;  /* 0x00000000ff087424 */ /* 0x000fe400078e00ff */
[----:B------:R-:W-:Y:S01]  /*0a60*/  IMAD.MOV.U32 R9, RZ, RZ, 0x3fd80000 ;  /* 0x3fd80000ff097424 */ /* 0x000fe200078e00ff */
        /* <DEDUP_REMOVED lines=12> */
.L_x_105:
[----:B------:R-:W-:-:S11]  /*0b30*/  DADD R2, R4, R4 ;  /* 0x0000000004027229 */ /* 0x000fd60000000004 */
.L_x_104:
[----:B------:R-:W-:Y:S05]  /*0b40*/  BSYNC.RECONVERGENT B1 ;  /* 0x0000000000017941 */ /* 0x000fea0003800200 */
.L_x_102:
[----:B------:R-:W-:Y:S02]  /*0b50*/  IMAD.MOV.U32 R8, RZ, RZ, R2 ;  /* 0x000000ffff087224 */ /* 0x000fe400078e0002 */
[----:B------:R-:W-:Y:S02]  /*0b60*/  IMAD.MOV.U32 R9, RZ, RZ, R3 ;  /* 0x000000ffff097224 */ /* 0x000fe400078e0003 */
[----:B------:R-:W-:Y:S02]  /*0b70*/  IMAD.MOV.U32 R2, RZ, RZ, R0 ;  /* 0x000000ffff027224 */ /* 0x000fe400078e0000 */
[----:B------:R-:W-:-:S04]  /*0b80*/  IMAD.MOV.U32 R3, RZ, RZ, 0x0 ;  /* 0x00000000ff037424 */ /* 0x000fc800078e00ff */
[----:B------:R-:W-:Y:S05]  /*0b90*/  RET.REL.NODEC R2 `(_Z26high_pass_filtering_kernelP7double2Pfiidd) ;  /* 0xfffffff402187950 */ /* 0x000fea0003c3ffff */
        .type           $_Z26high_pass_filtering_kernelP7double2Pfiidd$__internal_trig_reduction_slowpathd,@function
        .size           $_Z26high_pass_filtering_kernelP7double2Pfiidd$__internal_trig_reduction_slowpathd,(.L_x_124 - $_Z26high_pass_filtering_kernelP7double2Pfiidd$__internal_trig_reduction_slowpathd)
$_Z26high_pass_filtering_kernelP7double2Pfiidd$__internal_trig_reduction_slowpathd:
[----:B------:R-:W-:Y:S01]  /*0ba0*/  SHF.R.U32.HI R0, RZ, 0x14, R19 ;  /* 0x00000014ff007819 */ /* 0x000fe20000011613 */
[----:B------:R-:W-:-:S03]  /*0bb0*/  IMAD.MOV.U32 R4, RZ, RZ, RZ ;  /* 0x000000ffff047224 */ /* 0x000fc600078e00ff */
[----:B------:R-:W-:-:S04]  /*0bc0*/  LOP3.LUT R2, R0, 0x7ff, RZ, 0xc0, !PT ;  /* 0x000007ff00027812 */ /* 0x000fc800078ec0ff */
[----:B------:R-:W-:-:S13]  /*0bd0*/  ISETP.NE.AND P0, PT, R2, 0x7ff, PT ;  /* 0x000007ff0200780c */ /* 0x000fda0003f05270 */
[----:B------:R-:W-:Y:S05]  /*0be0*/  @!P0 BRA `(.L_x_106) ;  /* 0x0000000800488947 */ /* 0x000fea0003800000 */
[----:B------:R-:W-:Y:S01]  /*0bf0*/  VIADD R2, R2, 0xfffffc00 ;  /* 0xfffffc0002027836 */ /* 0x000fe20000000000 */
[----:B------:R-:W-:Y:S01]  /*0c00*/  BSSY.RECONVERGENT B2, `(.L_x_107) ;  /* 0x000002f000027945 */ /* 0x000fe20003800200 */
[----:B------:R-:W-:-:S03]  /*0c10*/  CS2R R20, SRZ ;  /* 0x0000000000147805 */ /* 0x000fc6000001ff00 */
[----:B------:R-:W-:Y:S02]  /*0c20*/  SHF.R.U32.HI R6, RZ, 0x6, R2 ;  /* 0x00000006ff067819 */ /* 0x000fe40000011602 */
[----:B------:R-:W-:Y:S02]  /*0c30*/  ISETP.GE.U32.AND P0, PT, R2, 0x80, PT ;  /* 0x000000800200780c */ /* 0x000fe40003f06070 */
[C---:B------:R-:W-:Y:S02]  /*0c40*/  IADD3 R7, PT, PT, -R6.reuse, 0x13, RZ ;  /* 0x0000001306077810 */ /* 0x040fe40007ffe1ff */
[----:B------:R-:W-:Y:S02]  /*0c50*/  IADD3 R15, PT, PT, -R6, 0xf, RZ ;  /* 0x0000000f060f7810 */ /* 0x000fe40007ffe1ff */
[----:B------:R-:W-:-:S04]  /*0c60*/  SEL R7, R7, 0x12, P0 ;  /* 0x0000001207077807 */ /* 0x000fc80000000000 */
[----:B------:R-:W-:-:S13]  /*0c70*/  ISETP.GE.AND P0, PT, R15, R7, PT ;  /* 0x000000070f00720c */ /* 0x000fda0003f06270 */
[----:B------:R-:W-:Y:S05]  /*0c80*/  @P0 BRA `(.L_x_108) ;  /* 0x0000000000980947 */ /* 0x000fea0003800000 */
[----:B------:R-:W0:Y:S01]  /*0c90*/  LDC.64 R4, c[0x0][0x358] ;  /* 0x0000d600ff047b82 */ /* 0x000e220000000a00 */
[C---:B------:R-:W-:Y:S01]  /*0ca0*/  SHF.L.U64.HI R11, R18.reuse, 0xb, R19 ;  /* 0x0000000b120b7819 */ /* 0x040fe20000010213 */
[----:B------:R-:W-:Y:S01]  /*0cb0*/  BSSY.RECONVERGENT B3, `(.L_x_109) ;  /* 0x0000022000037945 */ /* 0x000fe20003800200 */
[----:B------:R-:W-:Y:S01]  /*0cc0*/  IMAD.SHL.U32 R9, R18, 0x800, RZ ;  /* 0x0000080012097824 */ /* 0x000fe200078e00ff */
[----:B------:R-:W-:Y:S01]  /*0cd0*/  IADD3 R13, PT, PT, RZ, -R6, -R7 ;  /* 0x80000006ff0d7210 */ /* 0x000fe20007ffe807 */
[----:B------:R-:W-:Y:S01]  /*0ce0*/  IMAD.MOV.U32 R8, RZ, RZ, RZ ;  /* 0x000000ffff087224 */ /* 0x000fe200078e00ff */
[----:B------:R-:W-:Y:S02]  /*0cf0*/  CS2R R20, SRZ ;  /* 0x0000000000147805 */ /* 0x000fe4000001ff00 */
[----:B------:R-:W-:-:S07]  /*0d00*/  LOP3.LUT R11, R11, 0x80000000, RZ, 0xfc, !PT ;  /* 0x800000000b0b7812 */ /* 0x000fce00078efcff */
.L_x_110:
[----:B------:R-:W1:Y:S01]  /*0d10*/  LDC.64 R2, c[0x4][RZ] ;  /* 0x01000000ff027b82 */ /* 0x000e620000000a00 */
[----:B0-----:R-:W-:Y:S02]  /*0d20*/  R2UR UR6, R4 ;  /* 0x00000000040672ca */ /* 0x001fe400000e0000 */
[----:B------:R-:W-:Y:S01]  /*0d30*/  R2UR UR7, R5 ;  /* 0x00000000050772ca */ /* 0x000fe200000e0000 */
[----:B-1----:R-:W-:-:S12]  /*0d40*/  IMAD.WIDE R2, R15, 0x8, R2 ;  /* 0x000000080f027825 */ /* 0x002fd800078e0202 */
[----:B------:R-:W2:Y:S01]  /*0d50*/  LDG.E.64.CONSTANT R2, desc[UR6][R2.64] ;  /* 0x0000000602027981 */ /* 0x000ea2000c1e9b00 */
[----:B------:R-:W-:Y:S02]  /*0d60*/  VIADD R13, R13, 0x1 ;  /* 0x000000010d0d7836 */ /* 0x000fe40000000000 */
[----:B------:R-:W-:Y:S02]  /*0d70*/  VIADD R15, R15, 0x1 ;  /* 0x000000010f0f7836 */ /* 0x000fe40000000000 */
[----:B--2---:R-:W-:-:S04]  /*0d80*/  IMAD.WIDE.U32 R20, P2, R2, R9, R20 ;  /* 0x0000000902147225 */ /* 0x004fc80007840014 */
[----:B------:R-:W-:Y:S02]  /*0d90*/  IMAD R23, R2, R11, RZ ;  /* 0x0000000b02177224 */ /* 0x000fe400078e02ff */
[CC--:B------:R-:W-:Y:S02]  /*0da0*/  IMAD R14, R3.reuse, R9.reuse, RZ ;  /* 0x00000009030e7224 */ /* 0x0c0fe400078e02ff */
[----:B------:R-:W-:Y:S01]  /*0db0*/  IMAD.HI.U32 R25, R3, R9, RZ ;  /* 0x0000000903197227 */ /* 0x000fe200078e00ff */
[----:B------:R-:W-:-:S03]  /*0dc0*/  IADD3 R21, P0, PT, R23, R21, RZ ;  /* 0x0000001517157210 */ /* 0x000fc60007f1e0ff */
[----:B------:R-:W-:Y:S01]  /*0dd0*/  IMAD R23, R8, 0x8, R1 ;  /* 0x0000000808177824 */ /* 0x000fe200078e0201 */
[----:B------:R-:W-:Y:S01]  /*0de0*/  IADD3 R21, P1, PT, R14, R21, RZ ;  /* 0x000000150e157210 */ /* 0x000fe20007f3e0ff */
[----:B------:R-:W-:-:S04]  /*0df0*/  IMAD.HI.U32 R14, R2, R11, RZ ;  /* 0x0000000b020e7227 */ /* 0x000fc800078e00ff */
[----:B------:R-:W-:Y:S01]  /*0e00*/  IMAD.X R2, RZ, RZ, R14, P2 ;  /* 0x000000ffff027224 */ /* 0x000fe200010e060e */
[----:B------:R0:W-:Y:S01]  /*0e10*/  STL.64 [R23], R20 ;  /* 0x0000001417007387 */ /* 0x0001e20000100a00 */
[----:B------:R-:W-:-:S03]  /*0e20*/  IMAD.HI.U32 R14, R3, R11, RZ ;  /* 0x0000000b030e7227 */ /* 0x000fc600078e00ff */
[----:B------:R-:W-:Y:S01]  /*0e30*/  IADD3.X R2, P0, PT, R25, R2, RZ, P0, !PT ;  /* 0x0000000219027210 */ /* 0x000fe2000071e4ff */
[----:B------:R-:W-:Y:S02]  /*0e40*/  IMAD R3, R3, R11, RZ ;  /* 0x0000000b03037224 */ /* 0x000fe400078e02ff */
[----:B------:R-:W-:-:S03]  /*0e50*/  VIADD R8, R8, 0x1 ;  /* 0x0000000108087836 */ /* 0x000fc60000000000 */
[----:B------:R-:W-:Y:S01]  /*0e60*/  IADD3.X R3, P1, PT, R3, R2, RZ, P1, !PT ;  /* 0x0000000203037210 */ /* 0x000fe20000f3e4ff */
[----:B------:R-:W-:Y:S01]  /*0e70*/  IMAD.X R2, RZ, RZ, R14, P0 ;  /* 0x000000ffff027224 */ /* 0x000fe200000e060e */
[----:B------:R-:W-:-:S03]  /*0e80*/  ISETP.NE.AND P0, PT, R13, -0xf, PT ;  /* 0xfffffff10d00780c */ /* 0x000fc60003f05270 */
[----:B------:R-:W-:Y:S02]  /*0e90*/  IMAD.X R2, RZ, RZ, R2, P1 ;  /* 0x000000ffff027224 */ /* 0x000fe400008e0602 */
[----:B0-----:R-:W-:Y:S02]  /*0ea0*/  IMAD.MOV.U32 R20, RZ, RZ, R3 ;  /* 0x000000ffff147224 */ /* 0x001fe400078e0003 */
[----:B------:R-:W-:-:S06]  /*0eb0*/  IMAD.MOV.U32 R21, RZ, RZ, R2 ;  /* 0x000000ffff157224 */ /* 0x000fcc00078e0002 */
[----:B------:R-:W-:Y:S05]  /*0ec0*/  @P0 BRA `(.L_x_110) ;  /* 0xfffffffc00900947 */ /* 0x000fea000383ffff */
[----:B------:R-:W-:Y:S05]  /*0ed0*/  BSYNC.RECONVERGENT B3 ;  /* 0x0000000000037941 */ /* 0x000fea0003800200 */
.L_x_109:
[----:B------:R-:W-:-:S07]  /*0ee0*/  IMAD.MOV.U32 R15, RZ, RZ, R7 ;  /* 0x000000ffff0f7224 */ /* 0x000fce00078e0007 */
.L_x_108:
[----:B------:R-:W-:Y:S05]  /*0ef0*/  BSYNC.RECONVERGENT B2 ;  /* 0x0000000000027941 */ /* 0x000fea0003800200 */
.L_x_107:
[----:B------:R-:W-:Y:S01]  /*0f00*/  LOP3.LUT P0, R25, R0, 0x3f, RZ, 0xc0, !PT ;  /* 0x0000003f00197812 */ /* 0x000fe2000780c0ff */
[----:B------:R-:W-:-:S04]  /*0f10*/  IMAD.IADD R0, R6, 0x1, R15 ;  /* 0x0000000106007824 */ /* 0x000fc800078e020f */
[----:B------:R-:W-:-:S05]  /*0f20*/  IMAD.U32 R23, R0, 0x8, R1 ;  /* 0x0000000800177824 */ /* 0x000fca00078e0001 */
[----:B------:R0:W-:Y:S04]  /*0f30*/  STL.64 [R23+-0x78], R20 ;  /* 0xffff881417007387 */ /* 0x0001e80000100a00 */
[----:B------:R-:W2:Y:S04]  /*0f40*/  @P0 LDL.64 R8, [R1+0x8] ;  /* 0x0000080001080983 */ /* 0x000ea80000100a00 */
[----:B------:R-:W3:Y:S04]  /*0f50*/  LDL.64 R2, [R1+0x10] ;  /* 0x0000100001027983 */ /* 0x000ee80000100a00 */
[----:B------:R-:W4:Y:S01]  /*0f60*/  LDL.64 R4, [R1+0x18] ;  /* 0x0000180001047983 */ /* 0x000f220000100a00 */
[----:B------:R-:W-:Y:S01]  /*0f70*/  @P0 LOP3.LUT R0, R25, 0x3f, RZ, 0x3c, !PT ;  /* 0x0000003f19000812 */ /* 0x000fe200078e3cff */
[----:B------:R-:W-:Y:S01]  /*0f80*/  BSSY.RECONVERGENT B2, `(.L_x_111) ;  /* 0x0000034000027945 */ /* 0x000fe20003800200 */
[----:B--2---:R-:W-:-:S02]  /*0f90*/  @P0 SHF.R.U64 R7, R8, 0x1, R9 ;  /* 0x0000000108070819 */ /* 0x004fc40000001209 */
[----:B------:R-:W-:Y:S02]  /*0fa0*/  @P0 SHF.R.U32.HI R9, RZ, 0x1, R9 ;  /* 0x00000001ff090819 */ /* 0x000fe40000011609 */
[CC--:B---3--:R-:W-:Y:S02]  /*0fb0*/  @P0 SHF.L.U32 R11, R2.reuse, R25.reuse, RZ ;  /* 0x00000019020b0219 */ /* 0x0c8fe400000006ff */
[----:B------:R-:W-:Y:S02]  /*0fc0*/  @P0 SHF.R.U64 R6, R7, R0, R9 ;  /* 0x0000000007060219 */ /* 0x000fe40000001209 */
[--C-:B------:R-:W-:Y:S02]  /*0fd0*/  @P0 SHF.R.U32.HI R15, RZ, 0x1, R3.reuse ;  /* 0x00000001ff0f0819 */ /* 0x100fe40000011603 */
[C-C-:B------:R-:W-:Y:S02]  /*0fe0*/  @P0 SHF.R.U64 R13, R2.reuse, 0x1, R3.reuse ;  /* 0x00000001020d0819 */ /* 0x140fe40000001203 */
[----:B------:R-:W-:-:S02]  /*0ff0*/  @P0 SHF.L.U64.HI R8, R2, R25, R3 ;  /* 0x0000001902080219 */ /* 0x000fc40000010203 */
[----:B------:R-:W-:Y:S02]  /*1000*/  @P0 SHF.R.U32.HI R7, RZ, R0, R9 ;  /* 0x00000000ff070219 */ /* 0x000fe40000011609 */
[----:B------:R-:W-:Y:S02]  /*1010*/  @P0 LOP3.LUT R2, R11, R6, RZ, 0xfc, !PT ;  /* 0x000000060b020212 */ /* 0x000fe400078efcff */
[----:B----4-:R-:W-:Y:S02]  /*1020*/  @P0 SHF.L.U32 R9, R4, R25, RZ ;  /* 0x0000001904090219 */ /* 0x010fe400000006ff */
[----:B------:R-:W-:Y:S02]  /*1030*/  @P0 SHF.R.U64 R14, R13, R0, R15 ;  /* 0x000000000d0e0219 */ /* 0x000fe4000000120f */
[----:B------:R-:W-:Y:S01]  /*1040*/  @P0 LOP3.LUT R3, R8, R7, RZ, 0xfc, !PT ;  /* 0x0000000708030212 */ /* 0x000fe200078efcff */
[----:B------:R-:W-:Y:S01]  /*1050*/  IMAD.SHL.U32 R8, R2, 0x4, RZ ;  /* 0x0000000402087824 */ /* 0x000fe200078e00ff */
[----:B------:R-:W-:-:S02]  /*1060*/  @P0 SHF.L.U64.HI R7, R4, R25, R5 ;  /* 0x0000001904070219 */ /* 0x000fc40000010205 */
[----:B------:R-:W-:Y:S02]  /*1070*/  @P0 LOP3.LUT R4, R9, R14, RZ, 0xfc, !PT ;  /* 0x0000000e09040212 */ /* 0x000fe400078efcff */
[----:B------:R-:W-:Y:S02]  /*1080*/  @P0 SHF.R.U32.HI R0, RZ, R0, R15 ;  /* 0x00000000ff000219 */ /* 0x000fe4000001160f */
[----:B------:R-:W-:Y:S02]  /*1090*/  SHF.L.U64.HI R9, R2, 0x2, R3 ;  /* 0x0000000202097819 */ /* 0x000fe40000010203 */
[----:B------:R-:W-:Y:S02]  /*10a0*/  @P0 LOP3.LUT R5, R7, R0, RZ, 0xfc, !PT ;  /* 0x0000000007050212 */ /* 0x000fe400078efcff */
[----:B------:R-:W-:Y:S02]  /*10b0*/  SHF.L.W.U32.HI R3, R3, 0x2, R4 ;  /* 0x0000000203037819 */ /* 0x000fe40000010e04 */
[----:B------:R-:W-:-:S02]  /*10c0*/  IADD3 RZ, P0, PT, RZ, -R8, RZ ;  /* 0x80000008ffff7210 */ /* 0x000fc40007f1e0ff */
[----:B------:R-:W-:Y:S02]  /*10d0*/  LOP3.LUT R0, RZ, R9, RZ, 0x33, !PT ;  /* 0x00000009ff007212 */ /* 0x000fe400078e33ff */
[----:B------:R-:W-:Y:S02]  /*10e0*/  SHF.L.W.U32.HI R4, R4, 0x2, R5 ;  /* 0x0000000204047819 */ /* 0x000fe40000010e05 */
[----:B------:R-:W-:Y:S02]  /*10f0*/  LOP3.LUT R2, RZ, R3, RZ, 0x33, !PT ;  /* 0x00000003ff027212 */ /* 0x000fe400078e33ff */
[----:B------:R-:W-:Y:S02]  /*1100*/  IADD3.X R6, P0, PT, RZ, R0, RZ, P0, !PT ;  /* 0x00000000ff067210 */ /* 0x000fe4000071e4ff */
[----:B------:R-:W-:Y:S02]  /*1110*/  LOP3.LUT R7, RZ, R4, RZ, 0x33, !PT ;  /* 0x00000004ff077212 */ /* 0x000fe400078e33ff */
[----:B------:R-:W-:-:S02]  /*1120*/  IADD3.X R0, P1, PT, RZ, R2, RZ, P0, !PT ;  /* 0x00000002ff007210 */ /* 0x000fc4000073e4ff */
[----:B------:R-:W-:-:S03]  /*1130*/  ISETP.GT.U32.AND P2, PT, R3, -0x1, PT ;  /* 0xffffffff0300780c */ /* 0x000fc60003f44070 */
[----:B------:R-:W-:Y:S01]  /*1140*/  IMAD.X R7, RZ, RZ, R7, P1 ;  /* 0x000000ffff077224 */ /* 0x000fe200008e0607 */
[----:B------:R-:W-:-:S04]  /*1150*/  ISETP.GT.AND.EX P0, PT, R4, -0x1, PT, P2 ;  /* 0xffffffff0400780c */ /* 0x000fc80003f04320 */
[----:B------:R-:W-:Y:S02]  /*1160*/  SEL R2, R4, R7, P0 ;  /* 0x0000000704027207 */ /* 0x000fe40000000000 */
[----:B------:R-:W-:Y:S02]  /*1170*/  SEL R13, R3, R0, P0 ;  /* 0x00000000030d7207 */ /* 0x000fe40000000000 */
[----:B------:R-:W-:Y:S02]  /*1180*/  ISETP.NE.U32.AND P1, PT, R2, RZ, PT ;  /* 0x000000ff0200720c */ /* 0x000fe40003f25070 */
[----:B------:R-:W-:Y:S02]  /*1190*/  SEL R9, R9, R6, P0 ;  /* 0x0000000609097207 */ /* 0x000fe40000000000 */
[----:B------:R-:W-:Y:S01]  /*11a0*/  SEL R3, R13, R2, !P1 ;  /* 0x000000020d037207 */ /* 0x000fe20004800000 */
[----:B------:R-:W-:-:S05]  /*11b0*/  @!P0 IMAD.MOV R8, RZ, RZ, -R8 ;  /* 0x000000ffff088224 */ /* 0x000fca00078e0a08 */
[----:B------:R-:W1:Y:S02]  /*11c0*/  FLO.U32 R3, R3 ;  /* 0x0000000300037300 */ /* 0x000e6400000e0000 */
[C---:B-1----:R-:W-:Y:S02]  /*11d0*/  IADD3 R7, PT, PT, -R3.reuse, 0x1f, RZ ;  /* 0x0000001f03077810 */ /* 0x042fe40007ffe1ff */
[----:B------:R-:W-:-:S03]  /*11e0*/  IADD3 R0, PT, PT, -R3, 0x3f, RZ ;  /* 0x0000003f03007810 */ /* 0x000fc60007ffe1ff */
[----:B------:R-:W-:-:S05]  /*11f0*/  @P1 IMAD.MOV R0, RZ, RZ, R7 ;  /* 0x000000ffff001224 */ /* 0x000fca00078e0207 */
[----:B------:R-:W-:-:S13]  /*1200*/  ISETP.NE.AND P1, PT, R0, RZ, PT ;  /* 0x000000ff0000720c */ /* 0x000fda0003f25270 */
[----:B0-----:R-:W-:Y:S05]  /*1210*/  @!P1 BRA `(.L_x_112) ;  /* 0x0000000000289947 */ /* 0x001fea0003800000 */
[--C-:B------:R-:W-:Y:S02]  /*1220*/  SHF.R.U64 R7, R8, 0x1, R9.reuse ;  /* 0x0000000108077819 */ /* 0x100fe40000001209 */
[C---:B------:R-:W-:Y:S02]  /*1230*/  LOP3.LUT R3, R0.reuse, 0x3f, RZ, 0xc0, !PT ;  /* 0x0000003f00037812 */ /* 0x040fe400078ec0ff */
[----:B------:R-:W-:Y:S02]  /*1240*/  SHF.R.U32.HI R9, RZ, 0x1, R9 ;  /* 0x00000001ff097819 */ /* 0x000fe40000011609 */
[----:B------:R-:W-:Y:S02]  /*1250*/  LOP3.LUT R6, R0, 0x3f, RZ, 0xc, !PT ;  /* 0x0000003f00067812 */ /* 0x000fe400078e0cff */
[CC--:B------:R-:W-:Y:S02]  /*1260*/  SHF.L.U64.HI R11, R13.reuse, R3.reuse, R2 ;  /* 0x000000030d0b7219 */ /* 0x0c0fe40000010202 */
[----:B------:R-:W-:-:S02]  /*1270*/  SHF.L.U32 R3, R13, R3, RZ ;  /* 0x000000030d037219 */ /* 0x000fc400000006ff */
[-CC-:B------:R-:W-:Y:S02]  /*1280*/  SHF.R.U64 R2, R7, R6.reuse, R9.reuse ;  /* 0x0000000607027219 */ /* 0x180fe40000001209 */
[----:B------:R-:W-:Y:S02]  /*1290*/  SHF.R.U32.HI R6, RZ, R6, R9 ;  /* 0x00000006ff067219 */ /* 0x000fe40000011609 */
[----:B------:R-:W-:Y:S02]  /*12a0*/  LOP3.LUT R13, R3, R2, RZ, 0xfc, !PT ;  /* 0x00000002030d7212 */ /* 0x000fe400078efcff */
[----:B------:R-:W-:-:S07]  /*12b0*/  LOP3.LUT R2, R11, R6, RZ, 0xfc, !PT ;  /* 0x000000060b027212 */ /* 0x000fce00078efcff */
.L_x_112:
[----:B------:R-:W-:Y:S05]  /*12c0*/  BSYNC.RECONVERGENT B2 ;  /* 0x0000000000027941 */ /* 0x000fea0003800200 */
.L_x_111:
[----:B------:R-:W-:Y:S01]  /*12d0*/  IMAD.WIDE.U32 R8, R13, 0x2168c235, RZ ;  /* 0x2168c2350d087825 */ /* 0x000fe200078e00ff */
[----:B------:R-:W-:-:S03]  /*12e0*/  SHF.R.U32.HI R5, RZ, 0x1e, R5 ;  /* 0x0000001eff057819 */ /* 0x000fc60000011605 */
[----:B------:R-:W-:Y:S01]  /*12f0*/  IMAD.MOV.U32 R6, RZ, RZ, R9 ;  /* 0x000000ffff067224 */ /* 0x000fe200078e0009 */
[----:B------:R-:W-:Y:S01]  /*1300*/  IADD3 RZ, P1, PT, R8, R8, RZ ;  /* 0x0000000808ff7210 */ /* 0x000fe20007f3e0ff */
[----:B------:R-:W-:Y:S01]  /*1310*/  IMAD.MOV.U32 R7, RZ, RZ, RZ ;  /* 0x000000ffff077224 */ /* 0x000fe200078e00ff */
[----:B------:R-:W-:Y:S01]  /*1320*/  LEA.HI R4, R4, R5, RZ, 0x1 ;  /* 0x0000000504047211 */ /* 0x000fe200078f08ff */
[----:B------:R-:W-:-:S04]  /*1330*/  IMAD.HI.U32 R3, R2, -0x36f0255e, RZ ;  /* 0xc90fdaa202037827 */ /* 0x000fc800078e00ff */
[----:B------:R-:W-:-:S04]  /*1340*/  IMAD.WIDE.U32 R6, R13, -0x36f0255e, R6 ;  /* 0xc90fdaa20d067825 */ /* 0x000fc800078e0006 */
[C---:B------:R-:W-:Y:S02]  /*1350*/  IMAD R9, R2.reuse, -0x36f0255e, RZ ;  /* 0xc90fdaa202097824 */ /* 0x040fe400078e02ff */
[----:B------:R-:W-:-:S04]  /*1360*/  IMAD.WIDE.U32 R6, P2, R2, 0x2168c235, R6 ;  /* 0x2168c23502067825 */ /* 0x000fc80007840006 */
[----:B------:R-:W-:Y:S01]  /*1370*/  IMAD.X R2, RZ, RZ, R3, P2 ;  /* 0x000000ffff027224 */ /* 0x000fe200010e0603 */
[----:B------:R-:W-:Y:S02]  /*1380*/  IADD3 R3, P2, PT, R9, R7, RZ ;  /* 0x0000000709037210 */ /* 0x000fe40007f5e0ff */
[----:B------:R-:W-:Y:S02]  /*1390*/  IADD3.X RZ, P1, PT, R6, R6, RZ, P1, !PT ;  /* 0x0000000606ff7210 */ /* 0x000fe40000f3e4ff */
[C---:B------:R-:W-:Y:S01]  /*13a0*/  ISETP.GT.U32.AND P3, PT, R3.reuse, RZ, PT ;  /* 0x000000ff0300720c */ /* 0x040fe20003f64070 */
[----:B------:R-:W-:Y:S01]  /*13b0*/  IMAD.X R2, RZ, RZ, R2, P2 ;  /* 0x000000ffff027224 */ /* 0x000fe200010e0602 */
[----:B------:R-:W-:-:S04]  /*13c0*/  IADD3.X R6, P2, PT, R3, R3, RZ, P1, !PT ;  /* 0x0000000303067210 */ /* 0x000fc80000f5e4ff */
[C---:B------:R-:W-:Y:S01]  /*13d0*/  ISETP.GT.AND.EX P1, PT, R2.reuse, RZ, PT, P3 ;  /* 0x000000ff0200720c */ /* 0x040fe20003f24330 */
[----:B------:R-:W-:-:S03]  /*13e0*/  IMAD.X R7, R2, 0x1, R2, P2 ;  /* 0x0000000102077824 */ /* 0x000fc600010e0602 */
[----:B------:R-:W-:Y:S02]  /*13f0*/  SEL R6, R6, R3, P1 ;  /* 0x0000000306067207 */ /* 0x000fe40000800000 */
[----:B------:R-:W-:Y:S02]  /*1400*/  SEL R3, R7, R2, P1 ;  /* 0x0000000207037207 */ /* 0x000fe40000800000 */
[----:B------:R-:W-:Y:S02]  /*1410*/  IADD3 R2, P2, PT, R6, 0x1, RZ ;  /* 0x0000000106027810 */ /* 0x000fe40007f5e0ff */
[----:B------:R-:W-:Y:S02]  /*1420*/  SEL R7, RZ, 0xffffffff, !P1 ;  /* 0xffffffffff077807 */ /* 0x000fe40004800000 */
[----:B------:R-:W-:Y:S01]  /*1430*/  LOP3.LUT P1, R19, R19, 0x80000000, RZ, 0xc0, !PT ;  /* 0x8000000013137812 */ /* 0x000fe2000782c0ff */
[----:B------:R-:W-:Y:S02]  /*1440*/  IMAD.X R3, RZ, RZ, R3, P2 ;  /* 0x000000ffff037224 */ /* 0x000fe400010e0603 */
[----:B------:R-:W-:Y:S01]  /*1450*/  IMAD.IADD R0, R7, 0x1, -R0 ;  /* 0x0000000107007824 */ /* 0x000fe200078e0a00 */
[----:B------:R-:W-:-:S02]  /*1460*/  @!P0 LOP3.LUT R19, R19, 0x80000000, RZ, 0x3c, !PT ;  /* 0x8000000013138812 */ /* 0x000fc400078e3cff */
[----:B------:R-:W-:Y:S01]  /*1470*/  SHF.R.U64 R2, R2, 0xa, R3 ;  /* 0x0000000a02027819 */ /* 0x000fe20000001203 */
[----:B------:R-:W-:-:S03]  /*1480*/  IMAD.SHL.U32 R0, R0, 0x100000, RZ ;  /* 0x0010000000007824 */ /* 0x000fc600078e00ff */
[----:B------:R-:W-:-:S03]  /*1490*/  IADD3 R2, P2, PT, R2, 0x1, RZ ;  /* 0x0000000102027810 */ /* 0x000fc60007f5e0ff */
[----:B------:R-:W-:Y:S01]  /*14a0*/  @P1 IMAD.MOV R4, RZ, RZ, -R4 ;  /* 0x000000ffff041224 */ /* 0x000fe200078e0a04 */
[----:B------:R-:W-:-:S04]  /*14b0*/  LEA.HI.X R3, R3, RZ, RZ, 0x16, P2 ;  /* 0x000000ff03037211 */ /* 0x000fc800010fb4ff */
[--C-:B------:R-:W-:Y:S02]  /*14c0*/  SHF.R.U64 R2, R2, 0x1, R3.reuse ;  /* 0x0000000102027819 */ /* 0x100fe40000001203 */
[----:B------:R-:W-:Y:S02]  /*14d0*/  SHF.R.U32.HI R3, RZ, 0x1, R3 ;  /* 0x00000001ff037819 */ /* 0x000fe40000011603 */
[----:B------:R-:W-:-:S04]  /*14e0*/  IADD3 R18, P2, P3, RZ, RZ, R2 ;  /* 0x000000ffff127210 */ /* 0x000fc80007b5e002 */
[----:B------:R-:W-:-:S04]  /*14f0*/  IADD3.X R0, PT, PT, R0, 0x3fe00000, R3, P2, P3 ;  /* 0x3fe0000000007810 */ /* 0x000fc800017e6403 */
[----:B------:R-:W-:-:S07]  /*1500*/  LOP3.LUT R19, R0, R19, RZ, 0xfc, !PT ;  /* 0x0000001300137212 */ /* 0x000fce00078efcff */
.L_x_106:
[----:B------:R-:W-:Y:S02]  /*1510*/  IMAD.MOV.U32 R13, RZ, RZ, 0x0 ;  /* 0x00000000ff0d7424 */ /* 0x000fe400078e00ff */
[----:B------:R-:W-:Y:S02]  /*1520*/  IMAD.MOV.U32 R0, RZ, RZ, R4 ;  /* 0x000000ffff007224 */ /* 0x000fe400078e0004 */
[----:B------:R-:W-:Y:S02]  /*1530*/  IMAD.MOV.U32 R2, RZ, RZ, R18 ;  /* 0x000000ffff027224 */ /* 0x000fe400078e0012 */
[----:B------:R-:W-:Y:S01]  /*1540*/  IMAD.MOV.U32 R3, RZ, RZ, R19 ;  /* 0x000000ffff037224 */ /* 0x000fe200078e0013 */
[----:B------:R-:W-:Y:S06]  /*1550*/  RET.REL.NODEC R12 `(_Z26high_pass_filtering_kernelP7double2Pfiidd) ;  /* 0xffffffe80ca87950 */ /* 0x000fec0003c3ffff */
.L_x_113:
        /* <DEDUP_REMOVED lines=10> */
.L_x_124:


//--------------------- .text._Z18fftshift_2D_kernelP7double2ii --------------------------
	.section	.text._Z18fftshift_2D_kernelP7double2ii,"ax",@progbits
	.align	128
        .global         _Z18fftshift_2D_kernelP7double2ii
        .type           _Z18fftshift_2D_kernelP7double2ii,@function
        .size           _Z18fftshift_2D_kernelP7double2ii,(.L_x_130 - _Z18fftshift_2D_kernelP7double2ii)
        .other          _Z18fftshift_2D_kernelP7double2ii,@"STO_CUDA_ENTRY STV_DEFAULT"
_Z18fftshift_2D_kernelP7double2ii:
.text._Z18fftshift_2D_kernelP7double2ii:
[----:B------:R-:W-:Y:S01]  /*0000*/  LDC R1, c[0x0][0x37c] ;  /* 0x0000df00ff017b82 */ /* 0x000fe20000000800 */
[----:B------:R-:W0:Y:S07]  /*0010*/  S2R R7, SR_TID.Y ;  /* 0x0000000000077919 */ /* 0x000e2e0000002200 */
[----:B------:R-:W1:Y:S01]  /*0020*/  LDC.64 R2, c[0x0][0x388] ;  /* 0x0000e200ff027b82 */ /* 0x000e620000000a00 */
[----:B------:R-:W2:Y:S07]  /*0030*/  S2R R5, SR_TID.X ;  /* 0x0000000000057919 */ /* 0x000eae0000002100 */
[----:B------:R-:W2:Y:S08]  /*0040*/  LDC R4, c[0x0][0x360] ;  /* 0x0000d800ff047b82 */ /* 0x000eb00000000800 */
[----:B------:R-:W0:Y:S08]  /*0050*/  S2UR UR5, SR_CTAID.Y ;  /* 0x00000000000579c3 */ /* 0x000e300000002600 */
[----:B------:R-:W0:Y:S01]  /*0060*/  LDC R0, c[0x0][0x364] ;  /* 0x0000d900ff007b82 */ /* 0x000e220000000800 */
[----:B-1----:R-:W-:-:S07]  /*0070*/  LEA.HI R3, R3, R3, RZ, 0x1 ;  /* 0x0000000303037211 */ /* 0x002fce00078f08ff */
[----:B------:R-:W2:Y:S01]  /*0080*/  S2UR UR4, SR_CTAID.X ;  /* 0x00000000000479c3 */ /* 0x000ea20000002500 */
[----:B0-----:R-:W-:Y:S01]  /*0090*/  IMAD R0, R0, UR5, R7 ;  /* 0x0000000500007c24 */ /* 0x001fe2000f8e0207 */
[----:B------:R-:W-:-:S04]  /*00a0*/  SHF.R.S32.HI R7, RZ, 0x1, R3 ;  /* 0x00000001ff077819 */ /* 0x000fc80000011403 */
[----:B------:R-:W-:Y:S01]  /*00b0*/  ISETP.GE.AND P0, PT, R0, R7, PT ;  /* 0x000000070000720c */ /* 0x000fe20003f06270 */
[----:B--2---:R-:W-:-:S05]  /*00c0*/  IMAD R3, R4, UR4, R5 ;  /* 0x0000000404037c24 */ /* 0x004fca000f8e0205 */
[----:B------:R-:W-:-:S13]  /*00d0*/  ISETP.GE.OR P0, PT, R3, R2, P0 ;  /* 0x000000020300720c */ /* 0x000fda0000706670 */
[----:B------:R-:W-:Y:S05]  /*00e0*/  @P0 EXIT ;  /* 0x000000000000094d */ /* 0x000fea0003800000 */
[----:B------:R-:W-:Y:S01]  /*00f0*/  LEA.HI R4, R2, R2, RZ, 0x1 ;  /* 0x0000000202047211 */ /* 0x000fe200078f08ff */
[----:B------:R-:W0:Y:S01]  /*0100*/  LDCU.64 UR4, c[0x0][0x358] ;  /* 0x00006b00ff0477ac */ /* 0x000e220008000a00 */
[----:B------:R-:W-:Y:S02]  /*0110*/  IADD3 R8, PT, PT, R0, R7, RZ ;  /* 0x0000000700087210 */ /* 0x000fe40007ffe0ff */
[----:B------:R-:W-:Y:S02]  /*0120*/  SHF.R.S32.HI R6, RZ, 0x1, R4 ;  /* 0x00000001ff067819 */ /* 0x000fe40000011404 */
[----:B------:R-:W1:Y:S02]  /*0130*/  LDC.64 R4, c[0x0][0x380] ;  /* 0x0000e000ff047b82 */ /* 0x000e640000000a00 */
[----:B------:R-:W-:-:S13]  /*0140*/  ISETP.GE.AND P0, PT, R3, R6, PT ;  /* 0x000000060300720c */ /* 0x000fda0003f06270 */
[----:B------:R-:W-:-:S04]  /*0150*/  @P0 IMAD.MOV R6, RZ, RZ, -R6 ;  /* 0x000000ffff060224 */ /* 0x000fc800078e0a06 */
[----:B------:R-:W-:Y:S02]  /*0160*/  IMAD.IADD R7, R3, 0x1, R6 ;  /* 0x0000000103077824 */ /* 0x000fe400078e0206 */
[-C--:B------:R-:W-:Y:S02]  /*0170*/  IMAD R3, R0, R2.reuse, R3 ;  /* 0x0000000200037224 */ /* 0x080fe400078e0203 */
[----:B------:R-:W-:Y:S02]  /*0180*/  IMAD R7, R8, R2, R7 ;  /* 0x0000000208077224 */ /* 0x000fe400078e0207 */
[----:B-1----:R-:W-:-:S04]  /*0190*/  IMAD.WIDE R2, R3, 0x10, R4 ;  /* 0x0000001003027825 */ /* 0x002fc800078e0204 */
[----:B------:R-:W-:Y:S02]  /*01a0*/  IMAD.WIDE R8, R7, 0x10, R4 ;  /* 0x0000001007087825 */ /* 0x000fe400078e0204 */
[----:B0-----:R-:W2:Y:S04]  /*01b0*/  LDG.E.128 R4, desc[UR4][R2.64] ;  /* 0x0000000402047981 */ /* 0x001ea8000c1e1d00 */
[----:B------:R-:W3:Y:S04]  /*01c0*/  LDG.E.128 R12, desc[UR4][R8.64] ;  /* 0x00000004080c7981 */ /* 0x000ee8000c1e1d00 */
[----:B---3--:R-:W-:Y:S04]  /*01d0*/  STG.E.128 desc[UR4][R2.64], R12 ;  /* 0x0000000c02007986 */ /* 0x008fe8000c101d04 */
[----:B--2---:R-:W-:Y:S01]  /*01e0*/  STG.E.128 desc[UR4][R8.64], R4 ;  /* 0x0000000408007986 */ /* 0x004fe2000c101d04 */
[----:B------:R-:W-:Y:S05]  /*01f0*/  EXIT ;  /* 0x000000000000794d */ /* 0x000fea0003800000 */
.L_x_114:
        /* <DEDUP_REMOVED lines=16> */
.L_x_130:


//--------------------- .text.copy_R2C_kernel     --------------------------
	.section	.text.copy_R2C_kernel,"ax",@progbits
	.align	128
        .global         copy_R2C_kernel
        .type           copy_R2C_kernel,@function
        .size           copy_R2C_kernel,(.L_x_131 - copy_R2C_kernel)
        .other          copy_R2C_kernel,@"STO_CUDA_ENTRY STV_DEFAULT"
copy_R2C_kernel:
.text.copy_R2C_kernel:
[----:B------:R-:W-:Y:S01]  /*0000*/  LDC R1, c[0x0][0x37c] ;  /* 0x0000df00ff017b82 */ /* 0x000fe20000000800 */
[----:B------:R-:W0:Y:S07]  /*0010*/  S2R R11, SR_TID.X ;  /* 0x00000000000b7919 */ /* 0x000e2e0000002100 */
[----:B------:R-:W0:Y:S01]  /*0020*/  S2UR UR4, SR_CTAID.X ;  /* 0x00000000000479c3 */ /* 0x000e220000002500 */
[----:B------:R-:W1:Y:S07]  /*0030*/  LDCU UR5, c[0x0][0x390] ;  /* 0x00007200ff0577ac */ /* 0x000e6e0008000800 */
[----:B------:R-:W0:Y:S02]  /*0040*/  LDC R0, c[0x0][0x360] ;  /* 0x0000d800ff007b82 */ /* 0x000e240000000800 */
[----:B0-----:R-:W-:-:S05]  /*0050*/  IMAD R11, R0, UR4, R11 ;  /* 0x00000004000b7c24 */ /* 0x001fca000f8e020b */
[----:B-1----:R-:W-:-:S13]  /*0060*/  ISETP.GE.AND P0, PT, R11, UR5, PT ;  /* 0x000000050b007c0c */ /* 0x002fda000bf06270 */
[----:B------:R-:W-:Y:S05]  /*0070*/  @P0 EXIT ;  /* 0x000000000000094d */ /* 0x000fea0003800000 */
[----:B------:R-:W0:Y:S01]  /*0080*/  LDC.64 R2, c[0x0][0x380] ;  /* 0x0000e000ff027b82 */ /* 0x000e220000000a00 */
[----:B------:R-:W1:Y:S07]  /*0090*/  LDCU.64 UR4, c[0x0][0x358] ;  /* 0x00006b00ff0477ac */ /* 0x000e6e0008000a00 */
[----:B------:R-:W2:Y:S01]  /*00a0*/  LDC.64 R8, c[0x0][0x388] ;  /* 0x0000e200ff087b82 */ /* 0x000ea20000000a00 */
[----:B0-----:R-:W-:-:S06]  /*00b0*/  IMAD.WIDE R2, R11, 0x4, R2 ;  /* 0x000000040b027825 */ /* 0x001fcc00078e0202 */
[----:B-1----:R-:W3:Y:S01]  /*00c0*/  LDG.E R2, desc[UR4][R2.64] ;  /* 0x0000000402027981 */ /* 0x002ee2000c1e1900 */
[----:B------:R-:W-:Y:S01]  /*00d0*/  CS2R R6, SRZ ;  /* 0x0000000000067805 */ /* 0x000fe2000001ff00 */
[----:B--2---:R-:W-:Y:S01]  /*00e0*/  IMAD.WIDE R8, R11, 0x10, R8 ;  /* 0x000000100b087825 */ /* 0x004fe200078e0208 */
[----:B---3--:R-:W0:Y:S04]  /*00f0*/  F2F.F64.F32 R4, R2 ;  /* 0x0000000200047310 */ /* 0x008e280000201800 */
[----:B0-----:R-:W-:Y:S01]  /*0100*/  STG.E.128 desc[UR4][R8.64], R4 ;  /* 0x0000000408007986 */ /* 0x001fe2000c101d04 */
[----:B------:R-:W-:Y:S05]  /*0110*/  EXIT ;  /* 0x000000000000794d */ /* 0x000fea0003800000 */
.L_x_115:
        /* <DEDUP_REMOVED lines=14> */
.L_x_131:


//--------------------- .text.addKernel           --------------------------
	.section	.text.addKernel,"ax",@progbits
	.align	128
        .global         addKernel
        .type           addKernel,@function
        .size           addKernel,(.L_x_132 - addKernel)
        .other          addKernel,@"STO_CUDA_ENTRY STV_DEFAULT"
addKernel:
.text.addKernel:
[----:B------:R-:W-:Y:S01]  /*0000*/  LDC R1, c[0x0][0x37c] ;  /* 0x0000df00ff017b82 */ /* 0x000fe20000000800 */
[----:B------:R-:W0:Y:S07]  /*0010*/  S2R R9, SR_TID.X ;  /* 0x0000000000097919 */ /* 0x000e2e0000002100 */
[----:B------:R-:W0:Y:S01]  /*0020*/  LDC.64 R2, c[0x0][0x388] ;  /* 0x0000e200ff027b82 */ /* 0x000e220000000a00 */
[----:B------:R-:W1:Y:S07]  /*0030*/  LDCU.64 UR4, c[0x0][0x358] ;  /* 0x00006b00ff0477ac */ /* 0x000e6e0008000a00 */
[----:B------:R-:W2:Y:S08]  /*0040*/  LDC.64 R4, c[0x0][0x390] ;  /* 0x0000e400ff047b82 */ /* 0x000eb00000000a00 */
[----:B------:R-:W3:Y:S01]  /*0050*/  LDC.64 R6, c[0x0][0x380] ;  /* 0x0000e000ff067b82 */ /* 0x000ee20000000a00 */
[----:B0-----:R-:W-:-:S04]  /*0060*/  IMAD.WIDE.U32 R2, R9, 0x4, R2 ;  /* 0x0000000409027825 */ /* 0x001fc800078e0002 */
[C---:B--2---:R-:W-:Y:S02]  /*0070*/  IMAD.WIDE.U32 R4, R9.reuse, 0x4, R4 ;  /* 0x0000000409047825 */ /* 0x044fe400078e0004 */
[----:B-1----:R-:W2:Y:S04]  /*0080*/  LDG.E R2, desc[UR4][R2.64] ;  /* 0x0000000402027981 */ /* 0x002ea8000c1e1900 */
[----:B------:R-:W2:Y:S01]  /*0090*/  LDG.E R5, desc[UR4][R4.64] ;  /* 0x0000000404057981 */ /* 0x000ea2000c1e1900 */
[----:B---3--:R-:W-:Y:S01]  /*00a0*/  IMAD.WIDE.U32 R6, R9, 0x4, R6 ;  /* 0x0000000409067825 */ /* 0x008fe200078e0006 */
[----:B--2---:R-:W-:-:S05]  /*00b0*/  IADD3 R9, PT, PT, R2, R5, RZ ;  /* 0x0000000502097210 */ /* 0x004fca0007ffe0ff */
[----:B------:R-:W-:Y:S01]  /*00c0*/  STG.E desc[UR4][R6.64], R9 ;  /* 0x0000000906007986 */ /* 0x000fe2000c101904 */
[----:B------:R-:W-:Y:S05]  /*00d0*/  EXIT ;  /* 0x000000000000794d */ /* 0x000fea0003800000 */
.L_x_116:
        /* <DEDUP_REMOVED lines=10> */
.L_x_132:


//--------------------- .nv.global.init           --------------------------
	.section	.nv.global.init,"aw",@progbits
	.align	16
.nv.global.init:
	.type		__cudart_sin_cos_coeffs,@object
	.size		__cudart_sin_cos_coeffs,(__cudart_i2opi_d - __cudart_sin_cos_coeffs)
__cudart_sin_cos_coeffs:
        /*0000*/ 	.byte	0x46, 0xd2, 0xb0, 0x2c, 0xf1, 0xe5, 0x5a, 0xbe, 0x92, 0xe3, 0xac, 0x69, 0xe3, 0x1d, 0xc7, 0x3e
        /*0010*/ 	.byte	0xa1, 0x62, 0xdb, 0x19, 0xa0, 0x01, 0x2a, 0xbf, 0x18, 0x08, 0x11, 0x11, 0x11, 0x11, 0x81, 0x3f
        /*0020*/ 	.byte	0x54, 0x55, 0x55, 0x55, 0x55, 0x55, 0xc5, 0xbf, 0x00, 0x00, 0x00, 0x00, 0x00, 0x00, 0x00, 0x00
        /*0030*/ 	.byte	0x00, 0x00, 0x00, 0x00, 0x00, 0x00, 0x00, 0x00, 0x64, 0x81, 0xfd, 0x20, 0x83, 0xff, 0xa8, 0xbd
        /*0040*/ 	.byte	0x28, 0x85, 0xef, 0xc1, 0xa7, 0xee, 0x21, 0x3e, 0xd9, 0xe6, 0x06, 0x8e, 0x4f, 0x7e, 0x92, 0xbe
        /*0050*/ 	.byte	0xe9, 0xbc, 0xdd, 0x19, 0xa0, 0x01, 0xfa, 0x3e, 0x47, 0x5d, 0xc1, 0x16, 0x6c, 0xc1, 0x56, 0xbf
        /*0060*/ 	.byte	0x51, 0x55, 0x55, 0x55, 0x55, 0x55, 0xa5, 0x3f, 0x00, 0x00, 0x00, 0x00, 0x00, 0x00, 0xe0, 0xbf
        /*0070*/ 	.byte	0x00, 0x00, 0x00, 0x00, 0x00, 0x00, 0xf0, 0x3f, 0x00, 0x00, 0x00, 0x00, 0x00, 0x00, 0x00, 0x00
	.type		__cudart_i2opi_d,@object
	.size		__cudart_i2opi_d,(.L_0 - __cudart_i2opi_d)
__cudart_i2opi_d:
        /* <DEDUP_REMOVED lines=9> */
.L_0:


//--------------------- .nv.shared.reserved.0     --------------------------
	.section	.nv.shared.reserved.0,"aw",@nobits
	.weak		__nv_reservedSMEM_offset_0_alias
	.size		__nv_reservedSMEM_offset_0_alias, 0, 64
	.other		__nv_reservedSMEM_offset_0_alias,@"STO_CUDA_RESERVED_SHARED STV_DEFAULT"
__nv_reservedSMEM_offset_0_alias:
	.zero		0
	.zero		64


//--------------------- .nv.constant0._Z18defog_cuda_kernel2PfS_iiS_S_S_ffffff --------------------------
	.section	.nv.constant0._Z18defog_cuda_kernel2PfS_iiS_S_S_ffffff,"a",@progbits
	.sectionflags	@""
	.align	4
.nv.constant0._Z18defog_cuda_kernel2PfS_iiS_S_S_ffffff:
	.zero		968


//--------------------- .nv.constant0._Z17defog_cuda_kernelPfS_iiS_S_S_S_S_ --------------------------
	.section	.nv.constant0._Z17defog_cuda_kernelPfS_iiS_S_S_S_S_,"a",@progbits
	.sectionflags	@""
	.align	4
.nv.constant0._Z17defog_cuda_kernelPfS_iiS_S_S_S_S_:
	.zero		960


//--------------------- .nv.constant0._Z21abs_and_normby_kernelP7double2Pfdii --------------------------
	.section	.nv.constant0._Z21abs_and_normby_kernelP7double2Pfdii,"a",@progbits
	.sectionflags	@""
	.align	4
.nv.constant0._Z21abs_and_normby_kernelP7double2Pfdii:
	.zero		928


//--------------------- .nv.constant0._Z25crossPowerSpectrum_kernelP7double2S0_ii --------------------------
	.section	.nv.constant0._Z25crossPowerSpectrum_kernelP7double2S0_ii,"a",@progbits
	.sectionflags	@""
	.align	4
.nv.constant0._Z25crossPowerSpectrum_kernelP7double2S0_ii:
	.zero		920


//--------------------- .nv.constant0._Z26high_pass_filtering_kernelP7double2Pfiidd --------------------------
	.section	.nv.constant0._Z26high_pass_filtering_kernelP7double2Pfiidd,"a",@progbits
	.sectionflags	@""
	.align	4
.nv.constant0._Z26high_pass_filtering_kernelP7double2Pfiidd:
	.zero		936


//--------------------- .nv.constant0._Z18fftshift_2D_kernelP7double2ii --------------------------
	.section	.nv.constant0._Z18fftshift_2D_kernelP7double2ii,"a",@progbits
	.sectionflags	@""
	.align	4
.nv.constant0._Z18fftshift_2D_kernelP7double2ii:
	.zero		912


//--------------------- .nv.constant0.copy_R2C_kernel --------------------------
	.section	.nv.constant0.copy_R2C_kernel,"a",@progbits
	.sectionflags	@""
	.align	4
.nv.constant0.copy_R2C_kernel:
	.zero		916


//--------------------- .nv.constant0.addKernel   --------------------------
	.section	.nv.constant0.addKernel,"a",@progbits
	.sectionflags	@""
	.align	4
.nv.constant0.addKernel:
	.zero		920


//--------------------- SYMBOLS --------------------------

	.type		.nv.reservedSmem.offset0,@object
	.size		.nv.reservedSmem.offset0,0x4
